//
// Generated by NVIDIA NVVM Compiler
//
// Compiler Build ID: CL-36424714
// Cuda compilation tools, release 13.0, V13.0.88
// Based on NVVM 20.0.0
//

.version 9.0
.target sm_100
.address_size 64

	// .globl	_Z3addiPfS_
// _ZZ25depthwiseColorConsistencyPfS_S_iiiE7ds_tile has been demoted
// _ZZ25depthwiseColorConsistencyPfS_S_iiiE10depth_tile has been demoted

.visible .entry _Z3addiPfS_(
	.param .u32 _Z3addiPfS__param_0,
	.param .u64 .ptr .align 1 _Z3addiPfS__param_1,
	.param .u64 .ptr .align 1 _Z3addiPfS__param_2
)
{
	.reg .pred 	%p<7>;
	.reg .b32 	%r<31>;
	.reg .b32 	%f<16>;
	.reg .b64 	%rd<18>;

	ld.param.u32 	%r12, [_Z3addiPfS__param_0];
	ld.param.u64 	%rd3, [_Z3addiPfS__param_1];
	ld.param.u64 	%rd4, [_Z3addiPfS__param_2];
	cvta.to.global.u64 	%rd1, %rd4;
	cvta.to.global.u64 	%rd2, %rd3;
	mov.u32 	%r13, %ctaid.x;
	mov.u32 	%r14, %ntid.x;
	mov.u32 	%r15, %tid.x;
	mad.lo.s32 	%r29, %r13, %r14, %r15;
	mov.u32 	%r16, %nctaid.x;
	mul.lo.s32 	%r2, %r14, %r16;
	setp.ge.s32 	%p1, %r29, %r12;
	@%p1 bra 	$L__BB0_7;
	add.s32 	%r17, %r29, %r2;
	max.s32 	%r18, %r12, %r17;
	setp.lt.s32 	%p2, %r17, %r12;
	selp.u32 	%r19, 1, 0, %p2;
	add.s32 	%r20, %r17, %r19;
	sub.s32 	%r21, %r18, %r20;
	div.u32 	%r22, %r21, %r2;
	add.s32 	%r3, %r22, %r19;
	and.b32  	%r23, %r3, 3;
	setp.eq.s32 	%p3, %r23, 3;
	@%p3 bra 	$L__BB0_4;
	add.s32 	%r24, %r3, 1;
	and.b32  	%r25, %r24, 3;
	neg.s32 	%r27, %r25;
$L__BB0_3:
	.pragma "nounroll";
	mul.wide.s32 	%rd5, %r29, 4;
	add.s64 	%rd6, %rd1, %rd5;
	add.s64 	%rd7, %rd2, %rd5;
	ld.global.f32 	%f1, [%rd7];
	ld.global.f32 	%f2, [%rd6];
	add.f32 	%f3, %f1, %f2;
	st.global.f32 	[%rd6], %f3;
	add.s32 	%r29, %r29, %r2;
	add.s32 	%r27, %r27, 1;
	setp.ne.s32 	%p4, %r27, 0;
	@%p4 bra 	$L__BB0_3;
$L__BB0_4:
	setp.lt.u32 	%p5, %r3, 3;
	@%p5 bra 	$L__BB0_7;
	mul.wide.s32 	%rd11, %r2, 4;
	shl.b32 	%r26, %r2, 2;
$L__BB0_6:
	mul.wide.s32 	%rd8, %r29, 4;
	add.s64 	%rd9, %rd2, %rd8;
	ld.global.f32 	%f4, [%rd9];
	add.s64 	%rd10, %rd1, %rd8;
	ld.global.f32 	%f5, [%rd10];
	add.f32 	%f6, %f4, %f5;
	st.global.f32 	[%rd10], %f6;
	add.s64 	%rd12, %rd9, %rd11;
	ld.global.f32 	%f7, [%rd12];
	add.s64 	%rd13, %rd10, %rd11;
	ld.global.f32 	%f8, [%rd13];
	add.f32 	%f9, %f7, %f8;
	st.global.f32 	[%rd13], %f9;
	add.s64 	%rd14, %rd12, %rd11;
	ld.global.f32 	%f10, [%rd14];
	add.s64 	%rd15, %rd13, %rd11;
	ld.global.f32 	%f11, [%rd15];
	add.f32 	%f12, %f10, %f11;
	st.global.f32 	[%rd15], %f12;
	add.s64 	%rd16, %rd14, %rd11;
	ld.global.f32 	%f13, [%rd16];
	add.s64 	%rd17, %rd15, %rd11;
	ld.global.f32 	%f14, [%rd17];
	add.f32 	%f15, %f13, %f14;
	st.global.f32 	[%rd17], %f15;
	add.s32 	%r29, %r26, %r29;
	setp.lt.s32 	%p6, %r29, %r12;
	@%p6 bra 	$L__BB0_6;
$L__BB0_7:
	ret;

}
	// .globl	_Z25depthwiseColorConsistencyPfS_S_iii
.visible .entry _Z25depthwiseColorConsistencyPfS_S_iii(
	.param .u64 .ptr .align 1 _Z25depthwiseColorConsistencyPfS_S_iii_param_0,
	.param .u64 .ptr .align 1 _Z25depthwiseColorConsistencyPfS_S_iii_param_1,
	.param .u64 .ptr .align 1 _Z25depthwiseColorConsistencyPfS_S_iii_param_2,
	.param .u32 _Z25depthwiseColorConsistencyPfS_S_iii_param_3,
	.param .u32 _Z25depthwiseColorConsistencyPfS_S_iii_param_4,
	.param .u32 _Z25depthwiseColorConsistencyPfS_S_iii_param_5
)
{
	.reg .pred 	%p<78>;
	.reg .b32 	%r<128>;
	.reg .b32 	%f<392>;
	.reg .b64 	%rd<13>;
	// demoted variable
	.shared .align 4 .b8 _ZZ25depthwiseColorConsistencyPfS_S_iiiE7ds_tile[12288];
	// demoted variable
	.shared .align 4 .b8 _ZZ25depthwiseColorConsistencyPfS_S_iiiE10depth_tile[4096];
	ld.param.u64 	%rd2, [_Z25depthwiseColorConsistencyPfS_S_iii_param_0];
	ld.param.u64 	%rd3, [_Z25depthwiseColorConsistencyPfS_S_iii_param_1];
	ld.param.u64 	%rd4, [_Z25depthwiseColorConsistencyPfS_S_iii_param_2];
	ld.param.u32 	%r21, [_Z25depthwiseColorConsistencyPfS_S_iii_param_3];
	ld.param.u32 	%r22, [_Z25depthwiseColorConsistencyPfS_S_iii_param_4];
	ld.param.u32 	%r23, [_Z25depthwiseColorConsistencyPfS_S_iii_param_5];
	mov.u32 	%r24, %ctaid.x;
	mov.u32 	%r1, %tid.x;
	add.s32 	%r2, %r1, -1;
	mad.lo.s32 	%r25, %r24, 30, %r2;
	mov.u32 	%r26, %ctaid.y;
	mov.u32 	%r3, %tid.y;
	mad.lo.s32 	%r27, %r26, 30, %r3;
	setp.ne.s32 	%p7, %r27, 0;
	add.s32 	%r28, %r27, -1;
	mad.lo.s32 	%r4, %r21, %r28, %r25;
	mul.lo.s32 	%r126, %r4, %r23;
	setp.le.s32 	%p8, %r27, %r22;
	and.pred  	%p9, %p7, %p8;
	setp.gt.s32 	%p10, %r25, -1;
	and.pred  	%p11, %p10, %p9;
	setp.lt.s32 	%p12, %r25, %r21;
	and.pred  	%p1, %p12, %p11;
	shl.b32 	%r29, %r3, 7;
	mov.u32 	%r30, _ZZ25depthwiseColorConsistencyPfS_S_iiiE10depth_tile;
	add.s32 	%r31, %r30, %r29;
	shl.b32 	%r32, %r1, 2;
	add.s32 	%r6, %r31, %r32;
	not.pred 	%p13, %p1;
	@%p13 bra 	$L__BB1_2;
	cvta.to.global.u64 	%rd5, %rd4;
	cvta.to.global.u64 	%rd6, %rd2;
	mul.wide.s32 	%rd7, %r4, 4;
	add.s64 	%rd8, %rd5, %rd7;
	ld.global.f32 	%f37, [%rd8];
	st.shared.f32 	[%r6], %f37;
	mul.wide.s32 	%rd9, %r126, 4;
	add.s64 	%rd10, %rd6, %rd9;
	ld.global.f32 	%f38, [%rd10];
	mov.u32 	%r38, _ZZ25depthwiseColorConsistencyPfS_S_iiiE7ds_tile;
	mad.lo.s32 	%r39, %r3, 384, %r38;
	mad.lo.s32 	%r40, %r1, 12, %r39;
	st.shared.f32 	[%r40], %f38;
	ld.global.f32 	%f39, [%rd10+4];
	st.shared.f32 	[%r40+4], %f39;
	ld.global.f32 	%f40, [%rd10+8];
	st.shared.f32 	[%r40+8], %f40;
	bra.uni 	$L__BB1_3;
$L__BB1_2:
	mov.b32 	%r33, 0;
	st.shared.u32 	[%r6], %r33;
	mov.u32 	%r34, _ZZ25depthwiseColorConsistencyPfS_S_iiiE7ds_tile;
	mad.lo.s32 	%r35, %r3, 384, %r34;
	mad.lo.s32 	%r36, %r1, 12, %r35;
	mov.b32 	%r37, 1065353216;
	st.shared.u32 	[%r36], %r37;
	st.shared.u32 	[%r36+4], %r33;
	st.shared.u32 	[%r36+8], %r33;
$L__BB1_3:
	bar.sync 	0;
	@%p13 bra 	$L__BB1_46;
	setp.gt.u32 	%p15, %r2, 30;
	setp.eq.s32 	%p16, %r3, 0;
	setp.gt.u32 	%p17, %r3, 31;
	or.pred  	%p18, %p15, %p17;
	or.pred  	%p19, %p18, %p16;
	@%p19 bra 	$L__BB1_46;
	ld.param.u32 	%r112, [_Z25depthwiseColorConsistencyPfS_S_iii_param_4];
	ld.param.u32 	%r99, [_Z25depthwiseColorConsistencyPfS_S_iii_param_3];
	add.s32 	%r7, %r3, -1;
	setp.le.u32 	%p20, %r3, %r112;
	setp.le.s32 	%p21, %r1, %r99;
	and.pred  	%p22, %p20, %p21;
	mov.f32 	%f377, 0f00000000;
	@%p22 bra 	$L__BB1_6;
	bra.uni 	$L__BB1_7;
$L__BB1_6:
	ld.shared.f32 	%f42, [%r6+-132];
	ld.shared.f32 	%f43, [%r6];
	sub.f32 	%f44, %f42, %f43;
	abs.f32 	%f45, %f44;
	mov.f32 	%f46, 0fC1200000;
	sub.f32 	%f47, %f46, %f45;
	fma.rn.f32 	%f48, %f47, 0f3BBB989D, 0f3F000000;
	cvt.sat.f32.f32 	%f49, %f48;
	mov.f32 	%f50, 0f4B400001;
	mov.f32 	%f51, 0f437C0000;
	fma.rm.f32 	%f52, %f49, %f51, %f50;
	add.f32 	%f53, %f52, 0fCB40007F;
	neg.f32 	%f54, %f53;
	fma.rn.f32 	%f55, %f47, 0f3FB8AA3B, %f54;
	fma.rn.f32 	%f56, %f47, 0f32A57060, %f55;
	mov.b32 	%r42, %f52;
	shl.b32 	%r43, %r42, 23;
	mov.b32 	%f57, %r43;
	ex2.approx.ftz.f32 	%f58, %f56;
	fma.rn.f32 	%f377, %f58, %f57, 0f00000000;
$L__BB1_7:
	ld.param.u32 	%r113, [_Z25depthwiseColorConsistencyPfS_S_iii_param_4];
	ld.param.u32 	%r100, [_Z25depthwiseColorConsistencyPfS_S_iii_param_3];
	setp.gt.u32 	%p23, %r3, %r113;
	setp.ge.s32 	%p24, %r1, %r100;
	or.pred  	%p25, %p23, %p24;
	@%p25 bra 	$L__BB1_9;
	ld.shared.f32 	%f59, [%r6+-128];
	ld.shared.f32 	%f60, [%r6];
	sub.f32 	%f61, %f59, %f60;
	abs.f32 	%f62, %f61;
	mov.f32 	%f63, 0fC1200000;
	sub.f32 	%f64, %f63, %f62;
	fma.rn.f32 	%f65, %f64, 0f3BBB989D, 0f3F000000;
	cvt.sat.f32.f32 	%f66, %f65;
	mov.f32 	%f67, 0f4B400001;
	mov.f32 	%f68, 0f437C0000;
	fma.rm.f32 	%f69, %f66, %f68, %f67;
	add.f32 	%f70, %f69, 0fCB40007F;
	neg.f32 	%f71, %f70;
	fma.rn.f32 	%f72, %f64, 0f3FB8AA3B, %f71;
	fma.rn.f32 	%f73, %f64, 0f32A57060, %f72;
	mov.b32 	%r44, %f69;
	shl.b32 	%r45, %r44, 23;
	mov.b32 	%f74, %r45;
	ex2.approx.ftz.f32 	%f75, %f73;
	fma.rn.f32 	%f377, %f75, %f74, %f377;
$L__BB1_9:
	ld.param.u32 	%r114, [_Z25depthwiseColorConsistencyPfS_S_iii_param_4];
	ld.param.u32 	%r101, [_Z25depthwiseColorConsistencyPfS_S_iii_param_3];
	setp.le.u32 	%p26, %r3, %r114;
	add.s32 	%r12, %r1, 1;
	setp.lt.s32 	%p27, %r12, %r101;
	and.pred  	%p2, %p26, %p27;
	not.pred 	%p28, %p2;
	@%p28 bra 	$L__BB1_12;
	or.b32  	%r47, %r12, %r7;
	and.b32  	%r48, %r47, 2147483616;
	setp.ne.s32 	%p29, %r48, 0;
	@%p29 bra 	$L__BB1_12;
	ld.shared.f32 	%f76, [%r6+-124];
	ld.shared.f32 	%f77, [%r6];
	sub.f32 	%f78, %f76, %f77;
	abs.f32 	%f79, %f78;
	mov.f32 	%f80, 0fC1200000;
	sub.f32 	%f81, %f80, %f79;
	fma.rn.f32 	%f82, %f81, 0f3BBB989D, 0f3F000000;
	cvt.sat.f32.f32 	%f83, %f82;
	mov.f32 	%f84, 0f4B400001;
	mov.f32 	%f85, 0f437C0000;
	fma.rm.f32 	%f86, %f83, %f85, %f84;
	add.f32 	%f87, %f86, 0fCB40007F;
	neg.f32 	%f88, %f87;
	fma.rn.f32 	%f89, %f81, 0f3FB8AA3B, %f88;
	fma.rn.f32 	%f90, %f81, 0f32A57060, %f89;
	mov.b32 	%r49, %f86;
	shl.b32 	%r50, %r49, 23;
	mov.b32 	%f91, %r50;
	ex2.approx.ftz.f32 	%f92, %f90;
	fma.rn.f32 	%f377, %f92, %f91, %f377;
$L__BB1_12:
	ld.param.u32 	%r115, [_Z25depthwiseColorConsistencyPfS_S_iii_param_4];
	ld.param.u32 	%r102, [_Z25depthwiseColorConsistencyPfS_S_iii_param_3];
	setp.gt.s32 	%p30, %r1, %r102;
	setp.ge.u32 	%p31, %r3, %r115;
	or.pred  	%p32, %p31, %p30;
	@%p32 bra 	$L__BB1_14;
	ld.shared.f32 	%f93, [%r6+-4];
	ld.shared.f32 	%f94, [%r6];
	sub.f32 	%f95, %f93, %f94;
	abs.f32 	%f96, %f95;
	mov.f32 	%f97, 0fC1200000;
	sub.f32 	%f98, %f97, %f96;
	fma.rn.f32 	%f99, %f98, 0f3BBB989D, 0f3F000000;
	cvt.sat.f32.f32 	%f100, %f99;
	mov.f32 	%f101, 0f4B400001;
	mov.f32 	%f102, 0f437C0000;
	fma.rm.f32 	%f103, %f100, %f102, %f101;
	add.f32 	%f104, %f103, 0fCB40007F;
	neg.f32 	%f105, %f104;
	fma.rn.f32 	%f106, %f98, 0f3FB8AA3B, %f105;
	fma.rn.f32 	%f107, %f98, 0f32A57060, %f106;
	mov.b32 	%r51, %f103;
	shl.b32 	%r52, %r51, 23;
	mov.b32 	%f108, %r52;
	ex2.approx.ftz.f32 	%f109, %f107;
	fma.rn.f32 	%f377, %f109, %f108, %f377;
$L__BB1_14:
	ld.param.u32 	%r116, [_Z25depthwiseColorConsistencyPfS_S_iii_param_4];
	ld.param.u32 	%r103, [_Z25depthwiseColorConsistencyPfS_S_iii_param_3];
	setp.ge.u32 	%p33, %r3, %r116;
	setp.ge.s32 	%p34, %r1, %r103;
	or.pred  	%p35, %p33, %p34;
	@%p35 bra 	$L__BB1_16;
	ld.shared.f32 	%f110, [%r6];
	sub.f32 	%f111, %f110, %f110;
	abs.f32 	%f112, %f111;
	mov.f32 	%f113, 0fC1200000;
	sub.f32 	%f114, %f113, %f112;
	fma.rn.f32 	%f115, %f114, 0f3BBB989D, 0f3F000000;
	cvt.sat.f32.f32 	%f116, %f115;
	mov.f32 	%f117, 0f4B400001;
	mov.f32 	%f118, 0f437C0000;
	fma.rm.f32 	%f119, %f116, %f118, %f117;
	add.f32 	%f120, %f119, 0fCB40007F;
	neg.f32 	%f121, %f120;
	fma.rn.f32 	%f122, %f114, 0f3FB8AA3B, %f121;
	fma.rn.f32 	%f123, %f114, 0f32A57060, %f122;
	mov.b32 	%r53, %f119;
	shl.b32 	%r54, %r53, 23;
	mov.b32 	%f124, %r54;
	ex2.approx.ftz.f32 	%f125, %f123;
	fma.rn.f32 	%f377, %f125, %f124, %f377;
$L__BB1_16:
	ld.param.u32 	%r117, [_Z25depthwiseColorConsistencyPfS_S_iii_param_4];
	ld.param.u32 	%r104, [_Z25depthwiseColorConsistencyPfS_S_iii_param_3];
	setp.lt.u32 	%p36, %r3, %r117;
	setp.lt.s32 	%p37, %r12, %r104;
	and.b32  	%r55, %r12, 32;
	setp.eq.s32 	%p38, %r55, 0;
	and.pred  	%p39, %p37, %p38;
	and.pred  	%p3, %p36, %p39;
	not.pred 	%p40, %p3;
	@%p40 bra 	$L__BB1_18;
	ld.shared.f32 	%f126, [%r6+4];
	ld.shared.f32 	%f127, [%r6];
	sub.f32 	%f128, %f126, %f127;
	abs.f32 	%f129, %f128;
	mov.f32 	%f130, 0fC1200000;
	sub.f32 	%f131, %f130, %f129;
	fma.rn.f32 	%f132, %f131, 0f3BBB989D, 0f3F000000;
	cvt.sat.f32.f32 	%f133, %f132;
	mov.f32 	%f134, 0f4B400001;
	mov.f32 	%f135, 0f437C0000;
	fma.rm.f32 	%f136, %f133, %f135, %f134;
	add.f32 	%f137, %f136, 0fCB40007F;
	neg.f32 	%f138, %f137;
	fma.rn.f32 	%f139, %f131, 0f3FB8AA3B, %f138;
	fma.rn.f32 	%f140, %f131, 0f32A57060, %f139;
	mov.b32 	%r56, %f136;
	shl.b32 	%r57, %r56, 23;
	mov.b32 	%f141, %r57;
	ex2.approx.ftz.f32 	%f142, %f140;
	fma.rn.f32 	%f377, %f142, %f141, %f377;
$L__BB1_18:
	ld.param.u32 	%r118, [_Z25depthwiseColorConsistencyPfS_S_iii_param_4];
	ld.param.u32 	%r105, [_Z25depthwiseColorConsistencyPfS_S_iii_param_3];
	setp.le.s32 	%p41, %r1, %r105;
	add.s32 	%r13, %r3, 1;
	setp.lt.u32 	%p42, %r13, %r118;
	and.pred  	%p43, %p42, %p41;
	and.b32  	%r14, %r13, 32;
	setp.eq.s32 	%p44, %r14, 0;
	and.pred  	%p4, %p43, %p44;
	not.pred 	%p45, %p4;
	@%p45 bra 	$L__BB1_20;
	ld.shared.f32 	%f143, [%r6+124];
	ld.shared.f32 	%f144, [%r6];
	sub.f32 	%f145, %f143, %f144;
	abs.f32 	%f146, %f145;
	mov.f32 	%f147, 0fC1200000;
	sub.f32 	%f148, %f147, %f146;
	fma.rn.f32 	%f149, %f148, 0f3BBB989D, 0f3F000000;
	cvt.sat.f32.f32 	%f150, %f149;
	mov.f32 	%f151, 0f4B400001;
	mov.f32 	%f152, 0f437C0000;
	fma.rm.f32 	%f153, %f150, %f152, %f151;
	add.f32 	%f154, %f153, 0fCB40007F;
	neg.f32 	%f155, %f154;
	fma.rn.f32 	%f156, %f148, 0f3FB8AA3B, %f155;
	fma.rn.f32 	%f157, %f148, 0f32A57060, %f156;
	mov.b32 	%r58, %f153;
	shl.b32 	%r59, %r58, 23;
	mov.b32 	%f158, %r59;
	ex2.approx.ftz.f32 	%f159, %f157;
	fma.rn.f32 	%f377, %f159, %f158, %f377;
$L__BB1_20:
	ld.param.u32 	%r119, [_Z25depthwiseColorConsistencyPfS_S_iii_param_4];
	ld.param.u32 	%r106, [_Z25depthwiseColorConsistencyPfS_S_iii_param_3];
	setp.eq.s32 	%p46, %r14, 0;
	setp.lt.u32 	%p47, %r13, %r119;
	setp.lt.s32 	%p48, %r1, %r106;
	and.pred  	%p49, %p48, %p46;
	and.pred  	%p5, %p49, %p47;
	not.pred 	%p50, %p5;
	@%p50 bra 	$L__BB1_22;
	ld.shared.f32 	%f160, [%r6+128];
	ld.shared.f32 	%f161, [%r6];
	sub.f32 	%f162, %f160, %f161;
	abs.f32 	%f163, %f162;
	mov.f32 	%f164, 0fC1200000;
	sub.f32 	%f165, %f164, %f163;
	fma.rn.f32 	%f166, %f165, 0f3BBB989D, 0f3F000000;
	cvt.sat.f32.f32 	%f167, %f166;
	mov.f32 	%f168, 0f4B400001;
	mov.f32 	%f169, 0f437C0000;
	fma.rm.f32 	%f170, %f167, %f169, %f168;
	add.f32 	%f171, %f170, 0fCB40007F;
	neg.f32 	%f172, %f171;
	fma.rn.f32 	%f173, %f165, 0f3FB8AA3B, %f172;
	fma.rn.f32 	%f174, %f165, 0f32A57060, %f173;
	mov.b32 	%r60, %f170;
	shl.b32 	%r61, %r60, 23;
	mov.b32 	%f175, %r61;
	ex2.approx.ftz.f32 	%f176, %f174;
	fma.rn.f32 	%f377, %f176, %f175, %f377;
$L__BB1_22:
	ld.param.u32 	%r120, [_Z25depthwiseColorConsistencyPfS_S_iii_param_4];
	ld.param.u32 	%r107, [_Z25depthwiseColorConsistencyPfS_S_iii_param_3];
	setp.lt.u32 	%p51, %r13, %r120;
	setp.lt.s32 	%p52, %r12, %r107;
	and.pred  	%p6, %p51, %p52;
	not.pred 	%p53, %p6;
	@%p53 bra 	$L__BB1_25;
	or.b32  	%r62, %r12, %r13;
	and.b32  	%r63, %r62, 32;
	setp.ne.s32 	%p54, %r63, 0;
	@%p54 bra 	$L__BB1_25;
	ld.shared.f32 	%f177, [%r6+132];
	ld.shared.f32 	%f178, [%r6];
	sub.f32 	%f179, %f177, %f178;
	abs.f32 	%f180, %f179;
	mov.f32 	%f181, 0fC1200000;
	sub.f32 	%f182, %f181, %f180;
	fma.rn.f32 	%f183, %f182, 0f3BBB989D, 0f3F000000;
	cvt.sat.f32.f32 	%f184, %f183;
	mov.f32 	%f185, 0f4B400001;
	mov.f32 	%f186, 0f437C0000;
	fma.rm.f32 	%f187, %f184, %f186, %f185;
	add.f32 	%f188, %f187, 0fCB40007F;
	neg.f32 	%f189, %f188;
	fma.rn.f32 	%f190, %f182, 0f3FB8AA3B, %f189;
	fma.rn.f32 	%f191, %f182, 0f32A57060, %f190;
	mov.b32 	%r64, %f187;
	shl.b32 	%r65, %r64, 23;
	mov.b32 	%f192, %r65;
	ex2.approx.ftz.f32 	%f193, %f191;
	fma.rn.f32 	%f377, %f193, %f192, %f377;
$L__BB1_25:
	setp.gt.s32 	%p55, %r23, 0;
	@%p55 bra 	$L__BB1_26;
	bra.uni 	$L__BB1_46;
$L__BB1_26:
	or.b32  	%r66, %r12, %r7;
	and.b32  	%r8, %r66, 2147483616;
	or.b32  	%r67, %r12, %r13;
	and.b32  	%r9, %r67, 32;
	neg.s32 	%r127, %r23;
	mul.lo.s32 	%r68, %r1, 12;
	mad.lo.s32 	%r69, %r3, 384, %r68;
	mov.u32 	%r70, _ZZ25depthwiseColorConsistencyPfS_S_iiiE7ds_tile;
	add.s32 	%r125, %r70, %r69;
	cvta.to.global.u64 	%rd1, %rd3;
$L__BB1_27:
	ld.param.u32 	%r121, [_Z25depthwiseColorConsistencyPfS_S_iii_param_4];
	ld.param.u32 	%r108, [_Z25depthwiseColorConsistencyPfS_S_iii_param_3];
	mov.u32 	%r71, %tid.y;
	setp.gt.u32 	%p56, %r71, %r121;
	mov.u32 	%r72, %tid.x;
	setp.gt.s32 	%p57, %r72, %r108;
	mov.f32 	%f384, 0f00000000;
	or.pred  	%p58, %p56, %p57;
	@%p58 bra 	$L__BB1_29;
	ld.shared.f32 	%f195, [%r6+-132];
	ld.shared.f32 	%f196, [%r6];
	sub.f32 	%f197, %f195, %f196;
	abs.f32 	%f198, %f197;
	mov.f32 	%f199, 0fC1200000;
	sub.f32 	%f200, %f199, %f198;
	fma.rn.f32 	%f201, %f200, 0f3BBB989D, 0f3F000000;
	cvt.sat.f32.f32 	%f202, %f201;
	mov.f32 	%f203, 0f4B400001;
	mov.f32 	%f204, 0f437C0000;
	fma.rm.f32 	%f205, %f202, %f204, %f203;
	add.f32 	%f206, %f205, 0fCB40007F;
	neg.f32 	%f207, %f206;
	fma.rn.f32 	%f208, %f200, 0f3FB8AA3B, %f207;
	fma.rn.f32 	%f209, %f200, 0f32A57060, %f208;
	mov.b32 	%r73, %f205;
	shl.b32 	%r74, %r73, 23;
	mov.b32 	%f210, %r74;
	ex2.approx.ftz.f32 	%f211, %f209;
	mul.f32 	%f212, %f211, %f210;
	div.rn.f32 	%f213, %f212, %f377;
	ld.shared.f32 	%f214, [%r125+-396];
	fma.rn.f32 	%f384, %f214, %f213, 0f00000000;
$L__BB1_29:
	ld.param.u32 	%r122, [_Z25depthwiseColorConsistencyPfS_S_iii_param_4];
	ld.param.u32 	%r109, [_Z25depthwiseColorConsistencyPfS_S_iii_param_3];
	mov.u32 	%r75, %tid.y;
	setp.gt.u32 	%p59, %r75, %r122;
	mov.u32 	%r76, %tid.x;
	setp.ge.s32 	%p60, %r76, %r109;
	or.pred  	%p61, %p59, %p60;
	@%p61 bra 	$L__BB1_31;
	ld.shared.f32 	%f215, [%r6+-128];
	ld.shared.f32 	%f216, [%r6];
	sub.f32 	%f217, %f215, %f216;
	abs.f32 	%f218, %f217;
	mov.f32 	%f219, 0fC1200000;
	sub.f32 	%f220, %f219, %f218;
	fma.rn.f32 	%f221, %f220, 0f3BBB989D, 0f3F000000;
	cvt.sat.f32.f32 	%f222, %f221;
	mov.f32 	%f223, 0f4B400001;
	mov.f32 	%f224, 0f437C0000;
	fma.rm.f32 	%f225, %f222, %f224, %f223;
	add.f32 	%f226, %f225, 0fCB40007F;
	neg.f32 	%f227, %f226;
	fma.rn.f32 	%f228, %f220, 0f3FB8AA3B, %f227;
	fma.rn.f32 	%f229, %f220, 0f32A57060, %f228;
	mov.b32 	%r77, %f225;
	shl.b32 	%r78, %r77, 23;
	mov.b32 	%f230, %r78;
	ex2.approx.ftz.f32 	%f231, %f229;
	mul.f32 	%f232, %f231, %f230;
	div.rn.f32 	%f233, %f232, %f377;
	ld.shared.f32 	%f234, [%r125+-384];
	fma.rn.f32 	%f384, %f234, %f233, %f384;
$L__BB1_31:
	setp.ne.s32 	%p62, %r8, 0;
	or.pred  	%p64, %p28, %p62;
	@%p64 bra 	$L__BB1_33;
	ld.shared.f32 	%f235, [%r6+-124];
	ld.shared.f32 	%f236, [%r6];
	sub.f32 	%f237, %f235, %f236;
	abs.f32 	%f238, %f237;
	mov.f32 	%f239, 0fC1200000;
	sub.f32 	%f240, %f239, %f238;
	fma.rn.f32 	%f241, %f240, 0f3BBB989D, 0f3F000000;
	cvt.sat.f32.f32 	%f242, %f241;
	mov.f32 	%f243, 0f4B400001;
	mov.f32 	%f244, 0f437C0000;
	fma.rm.f32 	%f245, %f242, %f244, %f243;
	add.f32 	%f246, %f245, 0fCB40007F;
	neg.f32 	%f247, %f246;
	fma.rn.f32 	%f248, %f240, 0f3FB8AA3B, %f247;
	fma.rn.f32 	%f249, %f240, 0f32A57060, %f248;
	mov.b32 	%r80, %f245;
	shl.b32 	%r81, %r80, 23;
	mov.b32 	%f250, %r81;
	ex2.approx.ftz.f32 	%f251, %f249;
	mul.f32 	%f252, %f251, %f250;
	div.rn.f32 	%f253, %f252, %f377;
	ld.shared.f32 	%f254, [%r125+-372];
	fma.rn.f32 	%f384, %f254, %f253, %f384;
$L__BB1_33:
	ld.param.u32 	%r123, [_Z25depthwiseColorConsistencyPfS_S_iii_param_4];
	ld.param.u32 	%r110, [_Z25depthwiseColorConsistencyPfS_S_iii_param_3];
	mov.u32 	%r82, %tid.y;
	setp.ge.u32 	%p65, %r82, %r123;
	mov.u32 	%r83, %tid.x;
	setp.gt.s32 	%p66, %r83, %r110;
	or.pred  	%p67, %p65, %p66;
	@%p67 bra 	$L__BB1_35;
	ld.shared.f32 	%f255, [%r6+-4];
	ld.shared.f32 	%f256, [%r6];
	sub.f32 	%f257, %f255, %f256;
	abs.f32 	%f258, %f257;
	mov.f32 	%f259, 0fC1200000;
	sub.f32 	%f260, %f259, %f258;
	fma.rn.f32 	%f261, %f260, 0f3BBB989D, 0f3F000000;
	cvt.sat.f32.f32 	%f262, %f261;
	mov.f32 	%f263, 0f4B400001;
	mov.f32 	%f264, 0f437C0000;
	fma.rm.f32 	%f265, %f262, %f264, %f263;
	add.f32 	%f266, %f265, 0fCB40007F;
	neg.f32 	%f267, %f266;
	fma.rn.f32 	%f268, %f260, 0f3FB8AA3B, %f267;
	fma.rn.f32 	%f269, %f260, 0f32A57060, %f268;
	mov.b32 	%r84, %f265;
	shl.b32 	%r85, %r84, 23;
	mov.b32 	%f270, %r85;
	ex2.approx.ftz.f32 	%f271, %f269;
	mul.f32 	%f272, %f271, %f270;
	div.rn.f32 	%f273, %f272, %f377;
	ld.shared.f32 	%f274, [%r125+-12];
	fma.rn.f32 	%f384, %f274, %f273, %f384;
$L__BB1_35:
	ld.param.u32 	%r124, [_Z25depthwiseColorConsistencyPfS_S_iii_param_4];
	ld.param.u32 	%r111, [_Z25depthwiseColorConsistencyPfS_S_iii_param_3];
	mov.u32 	%r86, %tid.y;
	setp.ge.u32 	%p68, %r86, %r124;
	mov.u32 	%r87, %tid.x;
	setp.ge.s32 	%p69, %r87, %r111;
	or.pred  	%p70, %p68, %p69;
	@%p70 bra 	$L__BB1_37;
	ld.shared.f32 	%f275, [%r6];
	sub.f32 	%f276, %f275, %f275;
	abs.f32 	%f277, %f276;
	mov.f32 	%f278, 0fC1200000;
	sub.f32 	%f279, %f278, %f277;
	fma.rn.f32 	%f280, %f279, 0f3BBB989D, 0f3F000000;
	cvt.sat.f32.f32 	%f281, %f280;
	mov.f32 	%f282, 0f4B400001;
	mov.f32 	%f283, 0f437C0000;
	fma.rm.f32 	%f284, %f281, %f283, %f282;
	add.f32 	%f285, %f284, 0fCB40007F;
	neg.f32 	%f286, %f285;
	fma.rn.f32 	%f287, %f279, 0f3FB8AA3B, %f286;
	fma.rn.f32 	%f288, %f279, 0f32A57060, %f287;
	mov.b32 	%r88, %f284;
	shl.b32 	%r89, %r88, 23;
	mov.b32 	%f289, %r89;
	ex2.approx.ftz.f32 	%f290, %f288;
	mul.f32 	%f291, %f290, %f289;
	div.rn.f32 	%f292, %f291, %f377;
	ld.shared.f32 	%f293, [%r125];
	fma.rn.f32 	%f384, %f293, %f292, %f384;
$L__BB1_37:
	@%p40 bra 	$L__BB1_39;
	ld.shared.f32 	%f294, [%r6+4];
	ld.shared.f32 	%f295, [%r6];
	sub.f32 	%f296, %f294, %f295;
	abs.f32 	%f297, %f296;
	mov.f32 	%f298, 0fC1200000;
	sub.f32 	%f299, %f298, %f297;
	fma.rn.f32 	%f300, %f299, 0f3BBB989D, 0f3F000000;
	cvt.sat.f32.f32 	%f301, %f300;
	mov.f32 	%f302, 0f4B400001;
	mov.f32 	%f303, 0f437C0000;
	fma.rm.f32 	%f304, %f301, %f303, %f302;
	add.f32 	%f305, %f304, 0fCB40007F;
	neg.f32 	%f306, %f305;
	fma.rn.f32 	%f307, %f299, 0f3FB8AA3B, %f306;
	fma.rn.f32 	%f308, %f299, 0f32A57060, %f307;
	mov.b32 	%r90, %f304;
	shl.b32 	%r91, %r90, 23;
	mov.b32 	%f309, %r91;
	ex2.approx.ftz.f32 	%f310, %f308;
	mul.f32 	%f311, %f310, %f309;
	div.rn.f32 	%f312, %f311, %f377;
	ld.shared.f32 	%f313, [%r125+12];
	fma.rn.f32 	%f384, %f313, %f312, %f384;
$L__BB1_39:
	@%p45 bra 	$L__BB1_41;
	ld.shared.f32 	%f314, [%r6+124];
	ld.shared.f32 	%f315, [%r6];
	sub.f32 	%f316, %f314, %f315;
	abs.f32 	%f317, %f316;
	mov.f32 	%f318, 0fC1200000;
	sub.f32 	%f319, %f318, %f317;
	fma.rn.f32 	%f320, %f319, 0f3BBB989D, 0f3F000000;
	cvt.sat.f32.f32 	%f321, %f320;
	mov.f32 	%f322, 0f4B400001;
	mov.f32 	%f323, 0f437C0000;
	fma.rm.f32 	%f324, %f321, %f323, %f322;
	add.f32 	%f325, %f324, 0fCB40007F;
	neg.f32 	%f326, %f325;
	fma.rn.f32 	%f327, %f319, 0f3FB8AA3B, %f326;
	fma.rn.f32 	%f328, %f319, 0f32A57060, %f327;
	mov.b32 	%r92, %f324;
	shl.b32 	%r93, %r92, 23;
	mov.b32 	%f329, %r93;
	ex2.approx.ftz.f32 	%f330, %f328;
	mul.f32 	%f331, %f330, %f329;
	div.rn.f32 	%f332, %f331, %f377;
	ld.shared.f32 	%f333, [%r125+372];
	fma.rn.f32 	%f384, %f333, %f332, %f384;
$L__BB1_41:
	@%p50 bra 	$L__BB1_43;
	ld.shared.f32 	%f334, [%r6+128];
	ld.shared.f32 	%f335, [%r6];
	sub.f32 	%f336, %f334, %f335;
	abs.f32 	%f337, %f336;
	mov.f32 	%f338, 0fC1200000;
	sub.f32 	%f339, %f338, %f337;
	fma.rn.f32 	%f340, %f339, 0f3BBB989D, 0f3F000000;
	cvt.sat.f32.f32 	%f341, %f340;
	mov.f32 	%f342, 0f4B400001;
	mov.f32 	%f343, 0f437C0000;
	fma.rm.f32 	%f344, %f341, %f343, %f342;
	add.f32 	%f345, %f344, 0fCB40007F;
	neg.f32 	%f346, %f345;
	fma.rn.f32 	%f347, %f339, 0f3FB8AA3B, %f346;
	fma.rn.f32 	%f348, %f339, 0f32A57060, %f347;
	mov.b32 	%r94, %f344;
	shl.b32 	%r95, %r94, 23;
	mov.b32 	%f349, %r95;
	ex2.approx.ftz.f32 	%f350, %f348;
	mul.f32 	%f351, %f350, %f349;
	div.rn.f32 	%f352, %f351, %f377;
	ld.shared.f32 	%f353, [%r125+384];
	fma.rn.f32 	%f384, %f353, %f352, %f384;
$L__BB1_43:
	setp.ne.s32 	%p74, %r9, 0;
	or.pred  	%p76, %p53, %p74;
	@%p76 bra 	$L__BB1_45;
	ld.shared.f32 	%f354, [%r6+132];
	ld.shared.f32 	%f355, [%r6];
	sub.f32 	%f356, %f354, %f355;
	abs.f32 	%f357, %f356;
	mov.f32 	%f358, 0fC1200000;
	sub.f32 	%f359, %f358, %f357;
	fma.rn.f32 	%f360, %f359, 0f3BBB989D, 0f3F000000;
	cvt.sat.f32.f32 	%f361, %f360;
	mov.f32 	%f362, 0f4B400001;
	mov.f32 	%f363, 0f437C0000;
	fma.rm.f32 	%f364, %f361, %f363, %f362;
	add.f32 	%f365, %f364, 0fCB40007F;
	neg.f32 	%f366, %f365;
	fma.rn.f32 	%f367, %f359, 0f3FB8AA3B, %f366;
	fma.rn.f32 	%f368, %f359, 0f32A57060, %f367;
	mov.b32 	%r97, %f364;
	shl.b32 	%r98, %r97, 23;
	mov.b32 	%f369, %r98;
	ex2.approx.ftz.f32 	%f370, %f368;
	mul.f32 	%f371, %f370, %f369;
	div.rn.f32 	%f372, %f371, %f377;
	ld.shared.f32 	%f373, [%r125+396];
	fma.rn.f32 	%f384, %f373, %f372, %f384;
$L__BB1_45:
	mul.wide.s32 	%rd11, %r126, 4;
	add.s64 	%rd12, %rd1, %rd11;
	st.global.f32 	[%rd12], %f384;
	add.s32 	%r127, %r127, 1;
	setp.ne.s32 	%p77, %r127, 0;
	add.s32 	%r126, %r126, 1;
	add.s32 	%r125, %r125, 4;
	@%p77 bra 	$L__BB1_27;
$L__BB1_46:
	ret;

}


// ===== COMPILED SASS (sm_100) =====

	.target	sm_100

	.elftype	@"ET_EXEC"


//--------------------- .note.nv.tkinfo           --------------------------
	.section	.note.nv.tkinfo,"",@"SHT_NOTE"
	.sectionflags	@"SHF_NOTE_NV_TKINFO"
	.tkinfo
        /*0018*/ 	.word	0x00000002
        /*0030*/ 	.string	""
        /*0030*/ 	.string	"ptxas"
        /*0030*/ 	.string	"Cuda compilation tools, release 13.0, V13.0.88"
        /*0030*/ 	.string	"Build cuda_13.0.r13.0/compiler.36424714_0"
        /*0030*/ 	.string	"-arch sm_100 -m 64 "



//--------------------- .note.nv.cuinfo           --------------------------
	.section	.note.nv.cuinfo,"",@"SHT_NOTE"
	.sectionflags	@"SHF_NOTE_NV_CUINFO"
        /*0018*/ 	.short	0x0002
        /*001a*/ 	.short	0x0064
        /*001c*/ 	.short	0x0082
	.zero		2


//--------------------- .nv.info                  --------------------------
	.section	.nv.info,"",@"SHT_CUDA_INFO"
	.align	4


	//----- nvinfo : EIATTR_REGCOUNT
	.align		4
        /*0000*/ 	.byte	0x04, 0x2f
        /*0002*/ 	.short	(.L_1 - .L_0)
	.align		4
.L_0:
        /*0004*/ 	.word	index@(_Z3addiPfS_)
        /*0008*/ 	.word	0x00000018


	//----- nvinfo : EIATTR_FRAME_SIZE
	.align		4
.L_1:
        /*000c*/ 	.byte	0x04, 0x11
        /*000e*/ 	.short	(.L_3 - .L_2)
	.align		4
.L_2:
        /*0010*/ 	.word	index@(_Z3addiPfS_)
        /*0014*/ 	.word	0x00000000


	//----- nvinfo : EIATTR_REGCOUNT
	.align		4
.L_3:
        /*0018*/ 	.byte	0x04, 0x2f
        /*001a*/ 	.short	(.L_5 - .L_4)
	.align		4
.L_4:
        /*001c*/ 	.word	index@(_Z25depthwiseColorConsistencyPfS_S_iii)
        /*0020*/ 	.word	0x00000019


	//----- nvinfo : EIATTR_FRAME_SIZE
	.align		4
.L_5:
        /*0024*/ 	.byte	0x04, 0x11
        /*0026*/ 	.short	(.L_7 - .L_6)
	.align		4
.L_6:
        /*0028*/ 	.word	index@($__internal_0_$__cuda_sm3x_div_rn_noftz_f32_slowpath)
        /*002c*/ 	.word	0x00000000


	//----- nvinfo : EIATTR_FRAME_SIZE
	.align		4
.L_7:
        /*0030*/ 	.byte	0x04, 0x11
        /*0032*/ 	.short	(.L_9 - .L_8)
	.align		4
.L_8:
        /*0034*/ 	.word	index@(_Z25depthwiseColorConsistencyPfS_S_iii)
        /*0038*/ 	.word	0x00000000


	//----- nvinfo : EIATTR_MIN_STACK_SIZE
	.align		4
.L_9:
        /*003c*/ 	.byte	0x04, 0x12
        /*003e*/ 	.short	(.L_11 - .L_10)
	.align		4
.L_10:
        /*0040*/ 	.word	index@(_Z25depthwiseColorConsistencyPfS_S_iii)
        /*0044*/ 	.word	0x00000000


	//----- nvinfo : EIATTR_MIN_STACK_SIZE
	.align		4
.L_11:
        /*0048*/ 	.byte	0x04, 0x12
        /*004a*/ 	.short	(.L_13 - .L_12)
	.align		4
.L_12:
        /*004c*/ 	.word	index@(_Z3addiPfS_)
        /*0050*/ 	.word	0x00000000
.L_13:


//--------------------- .nv.compat                --------------------------
	.section	.nv.compat,"",@"SHT_CUDA_COMPAT_INFO"
	.align	4
        /*0000*/ 	.byte	0x02, 0x09, 0x00, 0x00, 0x02, 0x02, 0x01, 0x00, 0x02, 0x05, 0x05, 0x00, 0x03, 0x07, 0x01, 0x01
        /*0010*/ 	.byte	0x02, 0x03, 0x00, 0x00, 0x02, 0x06, 0x01, 0x00, 0x04, 0x0b, 0x08, 0x00, 0x01, 0x00, 0x00, 0x00
        /*0020*/ 	.byte	0x00, 0x00, 0x00, 0x00


//--------------------- .nv.info._Z25depthwiseColorConsistencyPfS_S_iii --------------------------
	.section	.nv.info._Z25depthwiseColorConsistencyPfS_S_iii,"",@"SHT_CUDA_INFO"
	.sectionflags	@""
	.align	4


	//----- nvinfo : EIATTR_CUDA_API_VERSION
	.align		4
        /*0000*/ 	.byte	0x04, 0x37
        /*0002*/ 	.short	(.L_15 - .L_14)
.L_14:
        /*0004*/ 	.word	0x00000082


	//----- nvinfo : EIATTR_KPARAM_INFO
	.align		4
.L_15:
        /*0008*/ 	.byte	0x04, 0x17
        /*000a*/ 	.short	(.L_17 - .L_16)
.L_16:
        /*000c*/ 	.word	0x00000000
        /*0010*/ 	.short	0x0005
        /*0012*/ 	.short	0x0020
        /*0014*/ 	.byte	0x00, 0xf0, 0x11, 0x00


	//----- nvinfo : EIATTR_KPARAM_INFO
	.align		4
.L_17:
        /*0018*/ 	.byte	0x04, 0x17
        /*001a*/ 	.short	(.L_19 - .L_18)
.L_18:
        /*001c*/ 	.word	0x00000000
        /*0020*/ 	.short	0x0004
        /*0022*/ 	.short	0x001c
        /*0024*/ 	.byte	0x00, 0xf0, 0x11, 0x00


	//----- nvinfo : EIATTR_KPARAM_INFO
	.align		4
.L_19:
        /*0028*/ 	.byte	0x04, 0x17
        /*002a*/ 	.short	(.L_21 - .L_20)
.L_20:
        /*002c*/ 	.word	0x00000000
        /*0030*/ 	.short	0x0003
        /*0032*/ 	.short	0x0018
        /*0034*/ 	.byte	0x00, 0xf0, 0x11, 0x00


	//----- nvinfo : EIATTR_KPARAM_INFO
	.align		4
.L_21:
        /*0038*/ 	.byte	0x04, 0x17
        /*003a*/ 	.short	(.L_23 - .L_22)
.L_22:
        /*003c*/ 	.word	0x00000000
        /*0040*/ 	.short	0x0002
        /*0042*/ 	.short	0x0010
        /*0044*/ 	.byte	0x00, 0xf5, 0x21, 0x00


	//----- nvinfo : EIATTR_KPARAM_INFO
	.align		4
.L_23:
        /*0048*/ 	.byte	0x04, 0x17
        /*004a*/ 	.short	(.L_25 - .L_24)
.L_24:
        /*004c*/ 	.word	0x00000000
        /*0050*/ 	.short	0x0001
        /*0052*/ 	.short	0x0008
        /*0054*/ 	.byte	0x00, 0xf5, 0x21, 0x00


	//----- nvinfo : EIATTR_KPARAM_INFO
	.align		4
.L_25:
        /*0058*/ 	.byte	0x04, 0x17
        /*005a*/ 	.short	(.L_27 - .L_26)
.L_26:
        /*005c*/ 	.word	0x00000000
        /*0060*/ 	.short	0x0000
        /*0062*/ 	.short	0x0000
        /*0064*/ 	.byte	0x00, 0xf5, 0x21, 0x00


	//----- nvinfo : EIATTR_SPARSE_MMA_MASK
	.align		4
.L_27:
        /*0068*/ 	.byte	0x03, 0x50
        /*006a*/ 	.short	0x0000


	//----- nvinfo : EIATTR_MAXREG_COUNT
	.align		4
        /*006c*/ 	.byte	0x03, 0x1b
        /*006e*/ 	.short	0x00ff


	//----- nvinfo : EIATTR_NUM_BARRIERS
	.align		4
        /*0070*/ 	.byte	0x02, 0x4c
        /*0072*/ 	.byte	0x01
	.zero		1


	//----- nvinfo : EIATTR_MERCURY_ISA_VERSION
	.align		4
        /*0074*/ 	.byte	0x03, 0x5f
        /*0076*/ 	.short	0x0101


	//----- nvinfo : EIATTR_VRC_CTA_INIT_COUNT
	.align		4
        /*0078*/ 	.byte	0x02, 0x4a
	.zero		1
	.zero		1


	//----- nvinfo : EIATTR_EXIT_INSTR_OFFSETS
	.align		4
        /*007c*/ 	.byte	0x04, 0x1c
        /*007e*/ 	.short	(.L_29 - .L_28)


	//   ....[0]....
.L_28:
        /*0080*/ 	.word	0x00000310


	//   ....[1]....
        /*0084*/ 	.word	0x00000350


	//   ....[2]....
        /*0088*/ 	.word	0x00000f30


	//   ....[3]....
        /*008c*/ 	.word	0x00002360


	//----- nvinfo : EIATTR_CRS_STACK_SIZE
	.align		4
.L_29:
        /*0090*/ 	.byte	0x04, 0x1e
        /*0092*/ 	.short	(.L_31 - .L_30)
.L_30:
        /*0094*/ 	.word	0x00000000


	//----- nvinfo : EIATTR_CBANK_PARAM_SIZE
	.align		4
.L_31:
        /*0098*/ 	.byte	0x03, 0x19
        /*009a*/ 	.short	0x0024


	//----- nvinfo : EIATTR_PARAM_CBANK
	.align		4
        /*009c*/ 	.byte	0x04, 0x0a
        /*009e*/ 	.short	(.L_33 - .L_32)
	.align		4
.L_32:
        /*00a0*/ 	.word	index@(.nv.constant0._Z25depthwiseColorConsistencyPfS_S_iii)
        /*00a4*/ 	.short	0x0380
        /*00a6*/ 	.short	0x0024


	//----- nvinfo : EIATTR_SW_WAR
	.align		4
.L_33:
        /*00a8*/ 	.byte	0x04, 0x36
        /*00aa*/ 	.short	(.L_35 - .L_34)
.L_34:
        /*00ac*/ 	.word	0x00000008
.L_35:


//--------------------- .nv.info._Z3addiPfS_      --------------------------
	.section	.nv.info._Z3addiPfS_,"",@"SHT_CUDA_INFO"
	.sectionflags	@""
	.align	4


	//----- nvinfo : EIATTR_CUDA_API_VERSION
	.align		4
        /*0000*/ 	.byte	0x04, 0x37
        /*0002*/ 	.short	(.L_37 - .L_36)
.L_36:
        /*0004*/ 	.word	0x00000082


	//----- nvinfo : EIATTR_KPARAM_INFO
	.align		4
.L_37:
        /*0008*/ 	.byte	0x04, 0x17
        /*000a*/ 	.short	(.L_39 - .L_38)
.L_38:
        /*000c*/ 	.word	0x00000000
        /*0010*/ 	.short	0x0002
        /*0012*/ 	.short	0x0010
        /*0014*/ 	.byte	0x00, 0xf5, 0x21, 0x00


	//----- nvinfo : EIATTR_KPARAM_INFO
	.align		4
.L_39:
        /*0018*/ 	.byte	0x04, 0x17
        /*001a*/ 	.short	(.L_41 - .L_40)
.L_40:
        /*001c*/ 	.word	0x00000000
        /*0020*/ 	.short	0x0001
        /*0022*/ 	.short	0x0008
        /*0024*/ 	.byte	0x00, 0xf5, 0x21, 0x00


	//----- nvinfo : EIATTR_KPARAM_INFO
	.align		4
.L_41:
        /*0028*/ 	.byte	0x04, 0x17
        /*002a*/ 	.short	(.L_43 - .L_42)
.L_42:
        /*002c*/ 	.word	0x00000000
        /*0030*/ 	.short	0x0000
        /*0032*/ 	.short	0x0000
        /*0034*/ 	.byte	0x00, 0xf0, 0x11, 0x00


	//----- nvinfo : EIATTR_SPARSE_MMA_MASK
	.align		4
.L_43:
        /*0038*/ 	.byte	0x03, 0x50
        /*003a*/ 	.short	0x0000


	//----- nvinfo : EIATTR_MAXREG_COUNT
	.align		4
        /*003c*/ 	.byte	0x03, 0x1b
        /*003e*/ 	.short	0x00ff


	//----- nvinfo : EIATTR_MERCURY_ISA_VERSION
	.align		4
        /*0040*/ 	.byte	0x03, 0x5f
        /*0042*/ 	.short	0x0101


	//----- nvinfo : EIATTR_VRC_CTA_INIT_COUNT
	.align		4
        /*0044*/ 	.byte	0x02, 0x4a
	.zero		1
	.zero		1


	//----- nvinfo : EIATTR_EXIT_INSTR_OFFSETS
	.align		4
        /*0048*/ 	.byte	0x04, 0x1c
        /*004a*/ 	.short	(.L_45 - .L_44)


	//   ....[0]....
.L_44:
        /*004c*/ 	.word	0x00000090


	//   ....[1]....
        /*0050*/ 	.word	0x00000380


	//   ....[2]....
        /*0054*/ 	.word	0x00000560


	//----- nvinfo : EIATTR_CRS_STACK_SIZE
	.align		4
.L_45:
        /*0058*/ 	.byte	0x04, 0x1e
        /*005a*/ 	.short	(.L_47 - .L_46)
.L_46:
        /*005c*/ 	.word	0x00000000


	//----- nvinfo : EIATTR_CBANK_PARAM_SIZE
	.align		4
.L_47:
        /*0060*/ 	.byte	0x03, 0x19
        /*0062*/ 	.short	0x0018


	//----- nvinfo : EIATTR_PARAM_CBANK
	.align		4
        /*0064*/ 	.byte	0x04, 0x0a
        /*0066*/ 	.short	(.L_49 - .L_48)
	.align		4
.L_48:
        /*0068*/ 	.word	index@(.nv.constant0._Z3addiPfS_)
        /*006c*/ 	.short	0x0380
        /*006e*/ 	.short	0x0018


	//----- nvinfo : EIATTR_SW_WAR
	.align		4
.L_49:
        /*0070*/ 	.byte	0x04, 0x36
        /*0072*/ 	.short	(.L_51 - .L_50)
.L_50:
        /*0074*/ 	.word	0x00000008
.L_51:


//--------------------- .nv.callgraph             --------------------------
	.section	.nv.callgraph,"",@"SHT_CUDA_CALLGRAPH"
	.align	4
	.sectionentsize	8
	.align		4
        /*0000*/ 	.word	0x00000000
	.align		4
        /*0004*/ 	.word	0xffffffff
	.align		4
        /*0008*/ 	.word	0x00000000
	.align		4
        /*000c*/ 	.word	0xfffffffe
	.align		4
        /*0010*/ 	.word	0x00000000
	.align		4
        /*0014*/ 	.word	0xfffffffd
	.align		4
        /*0018*/ 	.word	0x00000000
	.align		4
        /*001c*/ 	.word	0xfffffffc


//--------------------- .text._Z25depthwiseColorConsistencyPfS_S_iii --------------------------
	.section	.text._Z25depthwiseColorConsistencyPfS_S_iii,"ax",@progbits
	.align	128
        .global         _Z25depthwiseColorConsistencyPfS_S_iii
        .type           _Z25depthwiseColorConsistencyPfS_S_iii,@function
        .size           _Z25depthwiseColorConsistencyPfS_S_iii,(.L_x_72 - _Z25depthwiseColorConsistencyPfS_S_iii)
        .other          _Z25depthwiseColorConsistencyPfS_S_iii,@"STO_CUDA_ENTRY STV_DEFAULT"
_Z25depthwiseColorConsistencyPfS_S_iii:
.text._Z25depthwiseColorConsistencyPfS_S_iii:
[----:B------:R-:W-:Y:S01]  /*0000*/  LDC R1, c[0x0][0x37c] ;  /* 0x0000df00ff017b82 */ /* 0x000fe20000000800 */
[----:B------:R-:W0:Y:S01]  /*0010*/  S2R R7, SR_CTAID.Y ;  /* 0x0000000000077919 */ /* 0x000e220000002600 */
[----:B------:R-:W1:Y:S01]  /*0020*/  LDCU.64 UR10, c[0x0][0x398] ;  /* 0x00007300ff0a77ac */ /* 0x000e620008000a00 */
[----:B------:R-:W0:Y:S01]  /*0030*/  S2R R10, SR_TID.Y ;  /* 0x00000000000a7919 */ /* 0x000e220000002200 */
[----:B------:R-:W2:Y:S01]  /*0040*/  LDCU UR7, c[0x0][0x3a0] ;  /* 0x00007400ff0777ac */ /* 0x000ea20008000800 */
[----:B------:R-:W3:Y:S01]  /*0050*/  S2R R11, SR_TID.X ;  /* 0x00000000000b7919 */ /* 0x000ee20000002100 */
[----:B------:R-:W4:Y:S01]  /*0060*/  LDCU.64 UR8, c[0x0][0x358] ;  /* 0x00006b00ff0877ac */ /* 0x000f220008000a00 */
[----:B------:R-:W5:Y:S01]  /*0070*/  S2R R3, SR_CTAID.X ;  /* 0x0000000000037919 */ /* 0x000f620000002500 */
[----:B0-----:R-:W-:Y:S01]  /*0080*/  IMAD R7, R7, 0x1e, R10 ;  /* 0x0000001e07077824 */ /* 0x001fe200078e020a */
[----:B---3--:R-:W-:-:S04]  /*0090*/  IADD3 R0, PT, PT, R11, -0x1, RZ ;  /* 0xffffffff0b007810 */ /* 0x008fc80007ffe0ff */
[----:B-1----:R-:W-:Y:S01]  /*00a0*/  ISETP.GT.AND P0, PT, R7, UR11, PT ;  /* 0x0000000b07007c0c */ /* 0x002fe2000bf04270 */
[----:B-----5:R-:W-:-:S03]  /*00b0*/  IMAD R6, R3, 0x1e, R0 ;  /* 0x0000001e03067824 */ /* 0x020fc600078e0200 */
[C---:B------:R-:W-:Y:S02]  /*00c0*/  ISETP.NE.AND P0, PT, R7.reuse, RZ, !P0 ;  /* 0x000000ff0700720c */ /* 0x040fe40004705270 */
[----:B------:R-:W-:Y:S02]  /*00d0*/  IADD3 R7, PT, PT, R7, -0x1, RZ ;  /* 0xffffffff07077810 */ /* 0x000fe40007ffe0ff */
[----:B------:R-:W-:-:S03]  /*00e0*/  ISETP.GT.AND P0, PT, R6, -0x1, P0 ;  /* 0xffffffff0600780c */ /* 0x000fc60000704270 */
[----:B------:R-:W-:Y:S01]  /*00f0*/  IMAD R7, R7, UR10, R6 ;  /* 0x0000000a07077c24 */ /* 0x000fe2000f8e0206 */
[----:B------:R-:W-:-:S03]  /*0100*/  ISETP.LT.AND P0, PT, R6, UR10, P0 ;  /* 0x0000000a06007c0c */ /* 0x000fc60008701270 */
[----:B--2---:R-:W-:-:S10]  /*0110*/  IMAD R9, R7, UR7, RZ ;  /* 0x0000000707097c24 */ /* 0x004fd4000f8e02ff */
[----:B------:R-:W0:Y:S08]  /*0120*/  @P0 LDC.64 R2, c[0x0][0x390] ;  /* 0x0000e400ff020b82 */ /* 0x000e300000000a00 */
[----:B------:R-:W1:Y:S01]  /*0130*/  @P0 LDC.64 R4, c[0x0][0x380] ;  /* 0x0000e000ff040b82 */ /* 0x000e620000000a00 */
[----:B0-----:R-:W-:-:S06]  /*0140*/  @P0 IMAD.WIDE R2, R7, 0x4, R2 ;  /* 0x0000000407020825 */ /* 0x001fcc00078e0202 */
[----:B----4-:R0:W2:Y:S01]  /*0150*/  @P0 LDG.E R3, desc[UR8][R2.64] ;  /* 0x0000000802030981 */ /* 0x0100a2000c1e1900 */
[----:B-1----:R-:W-:-:S05]  /*0160*/  @P0 IMAD.WIDE R4, R9, 0x4, R4 ;  /* 0x0000000409040825 */ /* 0x002fca00078e0204 */
[----:B------:R-:W3:Y:S04]  /*0170*/  @P0 LDG.E R6, desc[UR8][R4.64] ;  /* 0x0000000804060981 */ /* 0x000ee8000c1e1900 */
[----:B------:R-:W4:Y:S04]  /*0180*/  @P0 LDG.E R12, desc[UR8][R4.64+0x4] ;  /* 0x00000408040c0981 */ /* 0x000f28000c1e1900 */
[----:B------:R1:W5:Y:S01]  /*0190*/  @P0 LDG.E R14, desc[UR8][R4.64+0x8] ;  /* 0x00000808040e0981 */ /* 0x000362000c1e1900 */
[----:B------:R-:W0:Y:S01]  /*01a0*/  S2UR UR6, SR_CgaCtaId ;  /* 0x00000000000679c3 */ /* 0x000e220000008800 */
[----:B------:R-:W-:-:S02]  /*01b0*/  UMOV UR4, 0x400 ;  /* 0x0000040000047882 */ /* 0x000fc40000000000 */
[----:B------:R-:W-:Y:S02]  /*01c0*/  UIADD3 UR5, UPT, UPT, UR4, 0x3000, URZ ;  /* 0x0000300004057890 */ /* 0x000fe4000fffe0ff */
[----:B0-----:R-:W-:Y:S02]  /*01d0*/  ULEA UR4, UR6, UR4, 0x18 ;  /* 0x0000000406047291 */ /* 0x001fe4000f8ec0ff */
[----:B------:R-:W-:-:S04]  /*01e0*/  ULEA UR5, UR6, UR5, 0x18 ;  /* 0x0000000506057291 */ /* 0x000fc8000f8ec0ff */
[----:B------:R-:W-:Y:S02]  /*01f0*/  @P0 MOV R13, UR4 ;  /* 0x00000004000d0c02 */ /* 0x000fe40008000f00 */
[----:B------:R-:W-:-:S03]  /*0200*/  LEA R8, R10, UR5, 0x7 ;  /* 0x000000050a087c11 */ /* 0x000fc6000f8e38ff */
[C---:B------:R-:W-:Y:S01]  /*0210*/  @P0 IMAD R2, R10.reuse, 0x180, R13 ;  /* 0x000001800a020824 */ /* 0x040fe200078e020d */
[----:B------:R-:W-:Y:S02]  /*0220*/  @!P0 MOV R13, UR4 ;  /* 0x00000004000d8c02 */ /* 0x000fe40008000f00 */
[C---:B------:R-:W-:Y:S01]  /*0230*/  LEA R8, R11.reuse, R8, 0x2 ;  /* 0x000000080b087211 */ /* 0x040fe200078e10ff */
[----:B-1----:R-:W-:Y:S02]  /*0240*/  @P0 IMAD R5, R11, 0xc, R2 ;  /* 0x0000000c0b050824 */ /* 0x002fe400078e0202 */
[----:B------:R-:W-:Y:S01]  /*0250*/  @!P0 IMAD R4, R10, 0x180, R13 ;  /* 0x000001800a048824 */ /* 0x000fe200078e020d */
[----:B------:R-:W-:-:S03]  /*0260*/  @!P0 MOV R2, 0x3f800000 ;  /* 0x3f80000000028802 */ /* 0x000fc60000000f00 */
[----:B------:R-:W-:Y:S01]  /*0270*/  @!P0 IMAD R7, R11, 0xc, R4 ;  /* 0x0000000c0b078824 */ /* 0x000fe200078e0204 */
[----:B--2---:R0:W-:Y:S04]  /*0280*/  @P0 STS [R8], R3 ;  /* 0x0000000308000388 */ /* 0x0041e80000000800 */
[----:B---3--:R0:W-:Y:S04]  /*0290*/  @P0 STS [R5], R6 ;  /* 0x0000000605000388 */ /* 0x0081e80000000800 */
[----:B----4-:R0:W-:Y:S04]  /*02a0*/  @P0 STS [R5+0x4], R12 ;  /* 0x0000040c05000388 */ /* 0x0101e80000000800 */
[----:B-----5:R0:W-:Y:S04]  /*02b0*/  @P0 STS [R5+0x8], R14 ;  /* 0x0000080e05000388 */ /* 0x0201e80000000800 */
[----:B------:R0:W-:Y:S04]  /*02c0*/  @!P0 STS [R8], RZ ;  /* 0x000000ff08008388 */ /* 0x0001e80000000800 */
[----:B------:R0:W-:Y:S04]  /*02d0*/  @!P0 STS [R7], R2 ;  /* 0x0000000207008388 */ /* 0x0001e80000000800 */
[----:B------:R0:W-:Y:S04]  /*02e0*/  @!P0 STS [R7+0x4], RZ ;  /* 0x000004ff07008388 */ /* 0x0001e80000000800 */
[----:B------:R0:W-:Y:S01]  /*02f0*/  @!P0 STS [R7+0x8], RZ ;  /* 0x000008ff07008388 */ /* 0x0001e20000000800 */
[----:B------:R-:W-:Y:S06]  /*0300*/  BAR.SYNC.DEFER_BLOCKING 0x0 ;  /* 0x0000000000007b1d */ /* 0x000fec0000010000 */
[----:B------:R-:W-:Y:S05]  /*0310*/  @!P0 EXIT ;  /* 0x000000000000894d */ /* 0x000fea0003800000 */
[----:B------:R-:W-:-:S04]  /*0320*/  ISETP.GT.U32.AND P0, PT, R10, 0x1f, PT ;  /* 0x0000001f0a00780c */ /* 0x000fc80003f04070 */
[----:B------:R-:W-:-:S04]  /*0330*/  ISETP.GT.U32.OR P0, PT, R0, 0x1e, P0 ;  /* 0x0000001e0000780c */ /* 0x000fc80000704470 */
[----:B------:R-:W-:-:S13]  /*0340*/  ISETP.EQ.OR P0, PT, R10, RZ, P0 ;  /* 0x000000ff0a00720c */ /* 0x000fda0000702670 */
[----:B------:R-:W-:Y:S05]  /*0350*/  @P0 EXIT ;  /* 0x000000000000094d */ /* 0x000fea0003800000 */
[C---:B------:R-:W-:Y:S01]  /*0360*/  ISETP.GT.AND P3, PT, R11.reuse, UR10, PT ;  /* 0x0000000a0b007c0c */ /* 0x040fe2000bf64270 */
[----:B------:R-:W-:Y:S01]  /*0370*/  BSSY.RECONVERGENT B0, `(.L_x_0) ;  /* 0x0000026000007945 */ /* 0x000fe20003800200 */
[C---:B0-----:R-:W-:Y:S02]  /*0380*/  IADD3 R7, PT, PT, R10.reuse, 0x1, RZ ;  /* 0x000000010a077810 */ /* 0x041fe40007ffe0ff */
[----:B------:R-:W-:Y:S02]  /*0390*/  IADD3 R6, PT, PT, R11, 0x1, RZ ;  /* 0x000000010b067810 */ /* 0x000fe40007ffe0ff */
[C---:B------:R-:W-:Y:S02]  /*03a0*/  ISETP.LT.U32.AND P1, PT, R7.reuse, UR11, !P3 ;  /* 0x0000000b07007c0c */ /* 0x040fe4000df21070 */
[----:B------:R-:W-:Y:S02]  /*03b0*/  LOP3.LUT P0, R12, R7, 0x20, RZ, 0xc0, !PT ;  /* 0x00000020070c7812 */ /* 0x000fe4000780c0ff */
[----:B------:R-:W-:-:S02]  /*03c0*/  ISETP.LE.U32.AND P3, PT, R10, UR11, !P3 ;  /* 0x0000000b0a007c0c */ /* 0x000fc4000df63070 */
[----:B------:R-:W-:Y:S02]  /*03d0*/  PLOP3.LUT P1, PT, P1, P0, PT, 0x20, 0x2 ;  /* 0x000000000002781c */ /* 0x000fe40000f20470 */
[----:B------:R-:W-:Y:S02]  /*03e0*/  ISETP.GE.AND P0, PT, R6, UR10, PT ;  /* 0x0000000a06007c0c */ /* 0x000fe4000bf06270 */
[----:B------:R-:W-:Y:S02]  /*03f0*/  P2R R0, PR, RZ, 0x8 ;  /* 0x00000008ff007803 */ /* 0x000fe40000000000 */
[C---:B------:R-:W-:Y:S02]  /*0400*/  ISETP.LE.U32.AND P3, PT, R10.reuse, UR11, !P0 ;  /* 0x0000000b0a007c0c */ /* 0x040fe4000c763070 */
[----:B------:R-:W-:Y:S02]  /*0410*/  IADD3 R3, PT, PT, R10, -0x1, RZ ;  /* 0xffffffff0a037810 */ /* 0x000fe40007ffe0ff */
[----:B------:R-:W-:-:S02]  /*0420*/  P2R R14, PR, RZ, 0x8 ;  /* 0x00000008ff0e7803 */ /* 0x000fc40000000000 */
[----:B------:R-:W-:Y:S02]  /*0430*/  ISETP.NE.AND P3, PT, R0, RZ, PT ;  /* 0x000000ff0000720c */ /* 0x000fe40003f65270 */
[C---:B------:R-:W-:Y:S02]  /*0440*/  ISETP.GE.AND P6, PT, R11.reuse, UR10, PT ;  /* 0x0000000a0b007c0c */ /* 0x040fe4000bfc6270 */
[----:B------:R-:W-:Y:S02]  /*0450*/  ISETP.GT.AND P4, PT, R11, UR10, PT ;  /* 0x0000000a0b007c0c */ /* 0x000fe4000bf84270 */
[C---:B------:R-:W-:Y:S02]  /*0460*/  LOP3.LUT P5, RZ, R6.reuse, 0x20, RZ, 0xc0, !PT ;  /* 0x0000002006ff7812 */ /* 0x040fe400078ac0ff */
[----:B------:R-:W-:Y:S01]  /*0470*/  LOP3.LUT R2, R6, R3, RZ, 0xfc, !PT ;  /* 0x0000000306027212 */ /* 0x000fe200078efcff */
[----:B------:R-:W-:Y:S01]  /*0480*/  HFMA2 R3, -RZ, RZ, 0, 0 ;  /* 0x00000000ff037431 */ /* 0x000fe200000001ff */
[----:B------:R-:W-:-:S02]  /*0490*/  ISETP.GT.U32.OR P2, PT, R10, UR11, P6 ;  /* 0x0000000b0a007c0c */ /* 0x000fc4000b744470 */
[C---:B------:R-:W-:Y:S02]  /*04a0*/  ISETP.GE.U32.OR P4, PT, R10.reuse, UR11, P4 ;  /* 0x0000000b0a007c0c */ /* 0x040fe4000a786470 */
[----:B------:R-:W-:Y:S02]  /*04b0*/  ISETP.GE.U32.OR P6, PT, R10, UR11, P6 ;  /* 0x0000000b0a007c0c */ /* 0x000fe4000b7c6470 */
[----:B------:R-:W-:Y:S02]  /*04c0*/  ISETP.LT.AND P5, PT, R6, UR10, !P5 ;  /* 0x0000000a06007c0c */ /* 0x000fe4000efa1270 */
[----:B------:R-:W-:Y:S01]  /*04d0*/  ISETP.LT.U32.AND P0, PT, R7, UR11, !P0 ;  /* 0x0000000b07007c0c */ /* 0x000fe2000c701070 */
[----:B------:R-:W-:-:S12]  /*04e0*/  @!P3 BRA `(.L_x_1) ;  /* 0x000000000038b947 */ /* 0x000fd80003800000 */
[----:B------:R-:W-:Y:S01]  /*04f0*/  LDS R0, [R8+-0x84] ;  /* 0xffff7c0008007984 */ /* 0x000fe20000000800 */
[----:B------:R-:W-:-:S03]  /*0500*/  MOV R4, 0x437c0000 ;  /* 0x437c000000047802 */ /* 0x000fc60000000f00 */
[----:B------:R-:W0:Y:S02]  /*0510*/  LDS R3, [R8] ;  /* 0x0000000008037984 */ /* 0x000e240000000800 */
[----:B0-----:R-:W-:Y:S01]  /*0520*/  FADD R0, R0, -R3 ;  /* 0x8000000300007221 */ /* 0x001fe20000000000 */
[----:B------:R-:W-:-:S03]  /*0530*/  MOV R3, 0x3bbb989d ;  /* 0x3bbb989d00037802 */ /* 0x000fc60000000f00 */
[----:B------:R-:W-:-:S04]  /*0540*/  FADD R0, -|R0|, -10 ;  /* 0xc120000000007421 */ /* 0x000fc80000000300 */
[----:B------:R-:W-:-:S04]  /*0550*/  FFMA.SAT R3, R0, R3, 0.5 ;  /* 0x3f00000000037423 */ /* 0x000fc80000002003 */
[----:B------:R-:W-:-:S04]  /*0560*/  FFMA.RM R3, R3, R4, 12582913 ;  /* 0x4b40000103037423 */ /* 0x000fc80000004004 */
[----:B------:R-:W-:-:S04]  /*0570*/  FADD R5, R3, -12583039 ;  /* 0xcb40007f03057421 */ /* 0x000fc80000000000 */
[----:B------:R-:W-:-:S04]  /*0580*/  FFMA R5, R0, 1.4426950216293334961, -R5 ;  /* 0x3fb8aa3b00057823 */ /* 0x000fc80000000805 */
[----:B------:R-:W-:Y:S01]  /*0590*/  FFMA R5, R0, 1.925963033500011079e-08, R5 ;  /* 0x32a5706000057823 */ /* 0x000fe20000000005 */
[----:B------:R-:W-:-:S05]  /*05a0*/  SHF.L.U32 R0, R3, 0x17, RZ ;  /* 0x0000001703007819 */ /* 0x000fca00000006ff */
[----:B------:R-:W0:Y:S02]  /*05b0*/  MUFU.EX2 R5, R5 ;  /* 0x0000000500057308 */ /* 0x000e240000000800 */
[----:B0-----:R-:W-:-:S07]  /*05c0*/  FFMA R3, R0, R5, RZ ;  /* 0x0000000500037223 */ /* 0x001fce00000000ff */
.L_x_1:
[----:B------:R-:W-:Y:S05]  /*05d0*/  BSYNC.RECONVERGENT B0 ;  /* 0x0000000000007941 */ /* 0x000fea0003800200 */
.L_x_0:
[----:B------:R-:W-:Y:S01]  /*05e0*/  P2R R0, PR, RZ, 0x1 ;  /* 0x00000001ff007803 */ /* 0x000fe20000000000 */
[----:B------:R-:W-:Y:S01]  /*05f0*/  BSSY.RECONVERGENT B0, `(.L_x_2) ;  /* 0x0000016000007945 */ /* 0x000fe20003800200 */
[----:B------:R-:W-:Y:S02]  /*0600*/  ISETP.NE.AND P0, PT, R14, RZ, PT ;  /* 0x000000ff0e00720c */ /* 0x000fe40003f05270 */
[----:B------:R-:W-:Y:S02]  /*0610*/  LOP3.LUT P3, RZ, R2, 0x7fffffe0, RZ, 0xc0, !PT ;  /* 0x7fffffe002ff7812 */ /* 0x000fe4000786c0ff */
[----:B------:R-:W-:Y:S02]  /*0620*/  ISETP.LT.U32.AND P5, PT, R10, UR11, P5 ;  /* 0x0000000b0a007c0c */ /* 0x000fe4000afa1070 */
[----:B------:R-:W-:Y:S02]  /*0630*/  PLOP3.LUT P3, PT, P0, P3, PT, 0x8f, 0xf8 ;  /* 0x0000000000f8781c */ /* 0x000fe40000767177 */
[----:B------:R-:W-:-:S02]  /*0640*/  ISETP.NE.AND P0, PT, R0, RZ, PT ;  /* 0x000000ff0000720c */ /* 0x000fc40003f05270 */
[----:B------:R-:W-:Y:S01]  /*0650*/  P2R R15, PR, RZ, 0x20 ;  /* 0x00000020ff0f7803 */ /* 0x000fe20000000000 */
[----:B------:R-:W-:Y:S10]  /*0660*/  @P2 BRA `(.L_x_3) ;  /* 0x0000000000382947 */ /* 0x000ff40003800000 */
[----:B------:R-:W-:Y:S01]  /*0670*/  LDS R0, [R8+-0x80] ;  /* 0xffff800008007984 */ /* 0x000fe20000000800 */
[----:B------:R-:W-:-:S03]  /*0680*/  HFMA2 R17, -RZ, RZ, 3.7421875, 0 ;  /* 0x437c0000ff117431 */ /* 0x000fc600000001ff */
[----:B------:R-:W0:Y:S02]  /*0690*/  LDS R5, [R8] ;  /* 0x0000000008057984 */ /* 0x000e240000000800 */
[----:B0-----:R-:W-:Y:S01]  /*06a0*/  FADD R0, -R5, R0 ;  /* 0x0000000005007221 */ /* 0x001fe20000000100 */
[----:B------:R-:W-:-:S03]  /*06b0*/  MOV R5, 0x3bbb989d ;  /* 0x3bbb989d00057802 */ /* 0x000fc60000000f00 */
[----:B------:R-:W-:-:S04]  /*06c0*/  FADD R0, -|R0|, -10 ;  /* 0xc120000000007421 */ /* 0x000fc80000000300 */
[----:B------:R-:W-:-:S04]  /*06d0*/  FFMA.SAT R4, R0, R5, 0.5 ;  /* 0x3f00000000047423 */ /* 0x000fc80000002005 */
[----:B------:R-:W-:-:S04]  /*06e0*/  FFMA.RM R4, R4, R17, 12582913 ;  /* 0x4b40000104047423 */ /* 0x000fc80000004011 */
[C---:B------:R-:W-:Y:S01]  /*06f0*/  FADD R5, R4.reuse, -12583039 ;  /* 0xcb40007f04057421 */ /* 0x040fe20000000000 */
[----:B------:R-:W-:-:S03]  /*0700*/  SHF.L.U32 R4, R4, 0x17, RZ ;  /* 0x0000001704047819 */ /* 0x000fc600000006ff */
[----:B------:R-:W-:-:S04]  /*0710*/  FFMA R5, R0, 1.4426950216293334961, -R5 ;  /* 0x3fb8aa3b00057823 */ /* 0x000fc80000000805 */
[----:B------:R-:W-:-:S06]  /*0720*/  FFMA R5, R0, 1.925963033500011079e-08, R5 ;  /* 0x32a5706000057823 */ /* 0x000fcc0000000005 */
[----:B------:R-:W0:Y:S02]  /*0730*/  MUFU.EX2 R5, R5 ;  /* 0x0000000500057308 */ /* 0x000e240000000800 */
[----:B0-----:R-:W-:-:S07]  /*0740*/  FFMA R3, R4, R5, R3 ;  /* 0x0000000504037223 */ /* 0x001fce0000000003 */
.L_x_3:
[----:B------:R-:W-:Y:S05]  /*0750*/  BSYNC.RECONVERGENT B0 ;  /* 0x0000000000007941 */ /* 0x000fea0003800200 */
.L_x_2:
[----:B------:R-:W-:Y:S01]  /*0760*/  ISETP.NE.AND P2, PT, R12, RZ, PT ;  /* 0x000000ff0c00720c */ /* 0x000fe20003f45270 */
[----:B------:R-:W-:Y:S03]  /*0770*/  BSSY.RECONVERGENT B0, `(.L_x_4) ;  /* 0x0000011000007945 */ /* 0x000fe60003800200 */
[----:B------:R-:W-:Y:S01]  /*0780*/  ISETP.LT.AND P2, PT, R11, UR10, !P2 ;  /* 0x0000000a0b007c0c */ /* 0x000fe2000d741270 */
[----:B------:R-:W-:-:S12]  /*0790*/  @P3 BRA `(.L_x_5) ;  /* 0x0000000000383947 */ /* 0x000fd80003800000 */
        /* <DEDUP_REMOVED lines=14> */
.L_x_5:
[----:B------:R-:W-:Y:S05]  /*0880*/  BSYNC.RECONVERGENT B0 ;  /* 0x0000000000007941 */ /* 0x000fea0003800200 */
.L_x_4:
[----:B------:R-:W-:Y:S01]  /*0890*/  LOP3.LUT P3, RZ, R6, 0x20, R7, 0xc8, !PT ;  /* 0x0000002006ff7812 */ /* 0x000fe2000786c807 */
[----:B------:R-:W-:Y:S01]  /*08a0*/  BSSY.RECONVERGENT B0, `(.L_x_6) ;  /* 0x0000012000007945 */ /* 0x000fe20003800200 */
[----:B------:R-:W-:Y:S02]  /*08b0*/  ISETP.LT.U32.AND P2, PT, R7, UR11, P2 ;  /* 0x0000000b07007c0c */ /* 0x000fe40009741070 */
[----:B------:R-:W-:Y:S01]  /*08c0*/  PLOP3.LUT P3, PT, P0, P3, PT, 0x8f, 0xf8 ;  /* 0x0000000000f8781c */ /* 0x000fe20000767177 */
        /* <DEDUP_REMOVED lines=15> */
.L_x_7:
[----:B------:R-:W-:Y:S05]  /*09c0*/  BSYNC.RECONVERGENT B0 ;  /* 0x0000000000007941 */ /* 0x000fea0003800200 */
.L_x_6:
[----:B------:R-:W-:Y:S01]  /*09d0*/  BSSY.RECONVERGENT B0, `(.L_x_8) ;  /* 0x0000010000007945 */ /* 0x000fe20003800200 */
[----:B------:R-:W-:-:S03]  /*09e0*/  ISETP.LT.AND P5, PT, RZ, UR7, PT ;  /* 0x00000007ff007c0c */ /* 0x000fc6000bfa1270 */
[----:B------:R-:W-:Y:S10]  /*09f0*/  @P6 BRA `(.L_x_9) ;  /* 0x0000000000346947 */ /* 0x000ff40003800000 */
[----:B------:R-:W0:Y:S01]  /*0a00*/  LDS R0, [R8] ;  /* 0x0000000008007984 */ /* 0x000e220000000800 */
[----:B------:R-:W-:Y:S01]  /*0a10*/  HFMA2 R17, -RZ, RZ, 3.7421875, 0 ;  /* 0x437c0000ff117431 */ /* 0x000fe200000001ff */
[----:B------:R-:W-:Y:S01]  /*0a20*/  MOV R5, 0x3bbb989d ;  /* 0x3bbb989d00057802 */ /* 0x000fe20000000f00 */
[----:B0-----:R-:W-:-:S04]  /*0a30*/  FADD R0, R0, -R0 ;  /* 0x8000000000007221 */ /* 0x001fc80000000000 */
        /* <DEDUP_REMOVED lines=9> */
.L_x_9:
[----:B------:R-:W-:Y:S05]  /*0ad0*/  BSYNC.RECONVERGENT B0 ;  /* 0x0000000000007941 */ /* 0x000fea0003800200 */
.L_x_8:
[----:B------:R-:W-:Y:S01]  /*0ae0*/  ISETP.NE.AND P4, PT, R15, RZ, PT ;  /* 0x000000ff0f00720c */ /* 0x000fe20003f85270 */
[----:B------:R-:W-:-:S12]  /*0af0*/  BSSY.RECONVERGENT B0, `(.L_x_10) ;  /* 0x0000010000007945 */ /* 0x000fd80003800200 */
[----:B------:R-:W-:Y:S05]  /*0b00*/  @!P4 BRA `(.L_x_11) ;  /* 0x000000000038c947 */ /* 0x000fea0003800000 */
[----:B------:R-:W-:Y:S01]  /*0b10*/  LDS R0, [R8+0x4] ;  /* 0x0000040008007984 */ /* 0x000fe20000000800 */
        /* <DEDUP_REMOVED lines=13> */
.L_x_11:
[----:B------:R-:W-:Y:S05]  /*0bf0*/  BSYNC.RECONVERGENT B0 ;  /* 0x0000000000007941 */ /* 0x000fea0003800200 */
.L_x_10:
[----:B------:R-:W-:Y:S04]  /*0c00*/  BSSY.RECONVERGENT B0, `(.L_x_12) ;  /* 0x0000010000007945 */ /* 0x000fe80003800200 */
        /* <DEDUP_REMOVED lines=15> */
.L_x_13:
[----:B------:R-:W-:Y:S05]  /*0d00*/  BSYNC.RECONVERGENT B0 ;  /* 0x0000000000007941 */ /* 0x000fea0003800200 */
.L_x_12:
        /* <DEDUP_REMOVED lines=16> */
.L_x_15:
[----:B------:R-:W-:Y:S05]  /*0e10*/  BSYNC.RECONVERGENT B0 ;  /* 0x0000000000007941 */ /* 0x000fea0003800200 */
.L_x_14:
[----:B------:R-:W-:Y:S04]  /*0e20*/  BSSY.RECONVERGENT B0, `(.L_x_16) ;  /* 0x0000010000007945 */ /* 0x000fe80003800200 */
[----:B------:R-:W-:Y:S05]  /*0e30*/  @P3 BRA `(.L_x_17) ;  /* 0x0000000000383947 */ /* 0x000fea0003800000 */
        /* <DEDUP_REMOVED lines=14> */
.L_x_17:
[----:B------:R-:W-:Y:S05]  /*0f20*/  BSYNC.RECONVERGENT B0 ;  /* 0x0000000000007941 */ /* 0x000fea0003800200 */
.L_x_16:
[----:B------:R-:W-:Y:S05]  /*0f30*/  @!P5 EXIT ;  /* 0x000000000000d94d */ /* 0x000fea0003800000 */
[----:B------:R-:W0:Y:S01]  /*0f40*/  LDC.64 R4, c[0x0][0x388] ;  /* 0x0000e200ff047b82 */ /* 0x000e220000000a00 */
[----:B------:R-:W-:Y:S01]  /*0f50*/  LEA R10, R10, R11, 0x5 ;  /* 0x0000000b0a0a7211 */ /* 0x000fe200078e28ff */
[----:B------:R-:W1:Y:S04]  /*0f60*/  LDCU.64 UR10, c[0x0][0x398] ;  /* 0x00007300ff0a77ac */ /* 0x000e680008000a00 */
[----:B------:R-:W-:Y:S01]  /*0f70*/  IMAD R10, R10, 0xc, R13 ;  /* 0x0000000c0a0a7824 */ /* 0x000fe200078e020d */
[----:B------:R-:W-:-:S12]  /*0f80*/  UIADD3 UR4, UPT, UPT, -UR7, URZ, URZ ;  /* 0x000000ff07047290 */ /* 0x000fd8000fffe1ff */
.L_x_54:
[----:B--2---:R-:W1:Y:S01]  /*0f90*/  S2R R11, SR_TID.X ;  /* 0x00000000000b7919 */ /* 0x004e620000002100 */
[----:B------:R-:W-:Y:S01]  /*0fa0*/  BSSY.RECONVERGENT B2, `(.L_x_18) ;  /* 0x0000023000027945 */ /* 0x000fe20003800200 */
[----:B------:R-:W2:Y:S01]  /*0fb0*/  S2R R0, SR_TID.Y ;  /* 0x0000000000007919 */ /* 0x000ea20000002200 */
[----:B-1----:R-:W-:Y:S02]  /*0fc0*/  ISETP.GT.AND P3, PT, R11, UR10, PT ;  /* 0x0000000a0b007c0c */ /* 0x002fe4000bf64270 */
[----:B------:R-:W-:Y:S02]  /*0fd0*/  MOV R11, RZ ;  /* 0x000000ff000b7202 */ /* 0x000fe40000000f00 */
[----:B--2---:R-:W-:-:S13]  /*0fe0*/  ISETP.GT.U32.OR P3, PT, R0, UR11, P3 ;  /* 0x0000000b00007c0c */ /* 0x004fda0009f64470 */
[----:B------:R-:W-:Y:S05]  /*0ff0*/  @P3 BRA `(.L_x_19) ;  /* 0x0000000000743947 */ /* 0x000fea0003800000 */
[----:B------:R-:W-:Y:S01]  /*1000*/  LDS R0, [R8+-0x84] ;  /* 0xffff7c0008007984 */ /* 0x000fe20000000800 */
[----:B------:R-:W-:Y:S01]  /*1010*/  MOV R12, 0x437c0000 ;  /* 0x437c0000000c7802 */ /* 0x000fe20000000f00 */
[----:B------:R-:W-:Y:S02]  /*1020*/  BSSY.RECONVERGENT B3, `(.L_x_20) ;  /* 0x0000018000037945 */ /* 0x000fe40003800200 */
[----:B------:R-:W1:Y:S02]  /*1030*/  LDS R11, [R8] ;  /* 0x00000000080b7984 */ /* 0x000e640000000800 */
[----:B-1----:R-:W-:Y:S01]  /*1040*/  FADD R0, R0, -R11 ;  /* 0x8000000b00007221 */ /* 0x002fe20000000000 */
[----:B------:R-:W-:-:S03]  /*1050*/  HFMA2 R11, -RZ, RZ, 0.96630859375, -0.0022525787353515625 ;  /* 0x3bbb989dff0b7431 */ /* 0x000fc600000001ff */
[----:B------:R-:W-:-:S04]  /*1060*/  FADD R0, -|R0|, -10 ;  /* 0xc120000000007421 */ /* 0x000fc80000000300 */
[----:B------:R-:W-:-:S04]  /*1070*/  FFMA.SAT R11, R0, R11, 0.5 ;  /* 0x3f000000000b7423 */ /* 0x000fc8000000200b */
[----:B------:R-:W-:Y:S02]  /*1080*/  FFMA.RM R11, R11, R12, 12582913 ;  /* 0x4b4000010b0b7423 */ /* 0x000fe4000000400c */
[----:B------:R-:W1:Y:S02]  /*1090*/  MUFU.RCP R12, R3 ;  /* 0x00000003000c7308 */ /* 0x000e640000001000 */
[----:B------:R-:W-:-:S04]  /*10a0*/  FADD R13, R11, -12583039 ;  /* 0xcb40007f0b0d7421 */ /* 0x000fc80000000000 */
[----:B------:R-:W-:-:S04]  /*10b0*/  FFMA R13, R0, 1.4426950216293334961, -R13 ;  /* 0x3fb8aa3b000d7823 */ /* 0x000fc8000000080d */
[----:B------:R-:W-:Y:S01]  /*10c0*/  FFMA R13, R0, 1.925963033500011079e-08, R13 ;  /* 0x32a57060000d7823 */ /* 0x000fe2000000000d */
[----:B------:R-:W-:-:S05]  /*10d0*/  SHF.L.U32 R0, R11, 0x17, RZ ;  /* 0x000000170b007819 */ /* 0x000fca00000006ff */
[----:B------:R-:W2:Y:S01]  /*10e0*/  MUFU.EX2 R13, R13 ;  /* 0x0000000d000d7308 */ /* 0x000ea20000000800 */
[----:B-1----:R-:W-:-:S04]  /*10f0*/  FFMA R11, R12, -R3, 1 ;  /* 0x3f8000000c0b7423 */ /* 0x002fc80000000803 */
[----:B------:R-:W-:Y:S01]  /*1100*/  FFMA R11, R12, R11, R12 ;  /* 0x0000000b0c0b7223 */ /* 0x000fe2000000000c */
[----:B--2---:R-:W-:-:S04]  /*1110*/  FMUL R0, R0, R13 ;  /* 0x0000000d00007220 */ /* 0x004fc80000400000 */
[----:B------:R-:W1:Y:S01]  /*1120*/  FCHK P3, R0, R3 ;  /* 0x0000000300007302 */ /* 0x000e620000060000 */
[----:B------:R-:W-:-:S04]  /*1130*/  FFMA R12, R0, R11, RZ ;  /* 0x0000000b000c7223 */ /* 0x000fc800000000ff */
[----:B------:R-:W-:-:S04]  /*1140*/  FFMA R16, R12, -R3, R0 ;  /* 0x800000030c107223 */ /* 0x000fc80000000000 */
[----:B------:R-:W-:Y:S01]  /*1150*/  FFMA R11, R11, R16, R12 ;  /* 0x000000100b0b7223 */ /* 0x000fe2000000000c */
[----:B-1----:R-:W-:Y:S06]  /*1160*/  @!P3 BRA `(.L_x_21) ;  /* 0x00000000000cb947 */ /* 0x002fec0003800000 */
[----:B------:R-:W-:-:S07]  /*1170*/  MOV R12, 0x1190 ;  /* 0x00001190000c7802 */ /* 0x000fce0000000f00 */
[----:B0-----:R-:W-:Y:S05]  /*1180*/  CALL.REL.NOINC `($__internal_0_$__cuda_sm3x_div_rn_noftz_f32_slowpath) ;  /* 0x0000001000787944 */ /* 0x001fea0003c00000 */
[----:B------:R-:W-:-:S07]  /*1190*/  MOV R11, R0 ;  /* 0x00000000000b7202 */ /* 0x000fce0000000f00 */
.L_x_21:
[----:B------:R-:W-:Y:S05]  /*11a0*/  BSYNC.RECONVERGENT B3 ;  /* 0x0000000000037941 */ /* 0x000fea0003800200 */
.L_x_20:
[----:B------:R-:W1:Y:S02]  /*11b0*/  LDS R0, [R10+-0x18c] ;  /* 0xfffe74000a007984 */ /* 0x000e640000000800 */
[----:B-1----:R-:W-:-:S07]  /*11c0*/  FFMA R11, R0, R11, RZ ;  /* 0x0000000b000b7223 */ /* 0x002fce00000000ff */
.L_x_19:
[----:B------:R-:W-:Y:S05]  /*11d0*/  BSYNC.RECONVERGENT B2 ;  /* 0x0000000000027941 */ /* 0x000fea0003800200 */
.L_x_18:
[----:B------:R-:W1:Y:S01]  /*11e0*/  S2R R12, SR_TID.X ;  /* 0x00000000000c7919 */ /* 0x000e620000002100 */
[----:B------:R-:W-:Y:S01]  /*11f0*/  BSSY.RECONVERGENT B2, `(.L_x_22) ;  /* 0x0000022000027945 */ /* 0x000fe20003800200 */
[----:B------:R-:W2:Y:S01]  /*1200*/  S2R R0, SR_TID.Y ;  /* 0x0000000000007919 */ /* 0x000ea20000002200 */
[----:B-1----:R-:W-:-:S04]  /*1210*/  ISETP.GE.AND P3, PT, R12, UR10, PT ;  /* 0x0000000a0c007c0c */ /* 0x002fc8000bf66270 */
[----:B--2---:R-:W-:-:S13]  /*1220*/  ISETP.GT.U32.OR P3, PT, R0, UR11, P3 ;  /* 0x0000000b00007c0c */ /* 0x004fda0009f64470 */
[----:B------:R-:W-:Y:S05]  /*1230*/  @P3 BRA `(.L_x_23) ;  /* 0x0000000000743947 */ /* 0x000fea0003800000 */
[----:B------:R-:W-:Y:S01]  /*1240*/  LDS R0, [R8+-0x80] ;  /* 0xffff800008007984 */ /* 0x000fe20000000800 */
[----:B------:R-:W-:Y:S01]  /*1250*/  MOV R17, 0x437c0000 ;  /* 0x437c000000117802 */ /* 0x000fe20000000f00 */
[----:B------:R-:W1:Y:S01]  /*1260*/  MUFU.RCP R16, R3 ;  /* 0x0000000300107308 */ /* 0x000e620000001000 */
[----:B------:R-:W-:Y:S01]  /*1270*/  BSSY.RECONVERGENT B3, `(.L_x_24) ;  /* 0x0000017000037945 */ /* 0x000fe20003800200 */
[----:B------:R-:W2:Y:S02]  /*1280*/  LDS R13, [R8] ;  /* 0x00000000080d7984 */ /* 0x000ea40000000800 */
[----:B--2---:R-:W-:Y:S01]  /*1290*/  FADD R0, R0, -R13 ;  /* 0x8000000d00007221 */ /* 0x004fe20000000000 */
[----:B------:R-:W-:-:S03]  /*12a0*/  HFMA2 R13, -RZ, RZ, 0.96630859375, -0.0022525787353515625 ;  /* 0x3bbb989dff0d7431 */ /* 0x000fc600000001ff */
[----:B------:R-:W-:-:S04]  /*12b0*/  FADD R0, -|R0|, -10 ;  /* 0xc120000000007421 */ /* 0x000fc80000000300 */
[----:B------:R-:W-:-:S04]  /*12c0*/  FFMA.SAT R12, R0, R13, 0.5 ;  /* 0x3f000000000c7423 */ /* 0x000fc8000000200d */
[----:B------:R-:W-:Y:S01]  /*12d0*/  FFMA.RM R12, R12, R17, 12582913 ;  /* 0x4b4000010c0c7423 */ /* 0x000fe20000004011 */
[----:B-1----:R-:W-:-:S03]  /*12e0*/  FFMA R17, R16, -R3, 1 ;  /* 0x3f80000010117423 */ /* 0x002fc60000000803 */
[C---:B------:R-:W-:Y:S01]  /*12f0*/  FADD R13, R12.reuse, -12583039 ;  /* 0xcb40007f0c0d7421 */ /* 0x040fe20000000000 */
[----:B------:R-:W-:-:S03]  /*1300*/  SHF.L.U32 R12, R12, 0x17, RZ ;  /* 0x000000170c0c7819 */ /* 0x000fc600000006ff */
[----:B------:R-:W-:-:S04]  /*1310*/  FFMA R13, R0, 1.4426950216293334961, -R13 ;  /* 0x3fb8aa3b000d7823 */ /* 0x000fc8000000080d */
[----:B------:R-:W-:Y:S01]  /*1320*/  FFMA R13, R0, 1.925963033500011079e-08, R13 ;  /* 0x32a57060000d7823 */ /* 0x000fe2000000000d */
[----:B------:R-:W-:-:S05]  /*1330*/  FFMA R0, R16, R17, R16 ;  /* 0x0000001110007223 */ /* 0x000fca0000000010 */
[----:B------:R-:W1:Y:S02]  /*1340*/  MUFU.EX2 R13, R13 ;  /* 0x0000000d000d7308 */ /* 0x000e640000000800 */
[----:B-1----:R-:W-:-:S06]  /*1350*/  FMUL R12, R12, R13 ;  /* 0x0000000d0c0c7220 */ /* 0x002fcc0000400000 */
[----:B------:R-:W1:Y:S01]  /*1360*/  FCHK P3, R12, R3 ;  /* 0x000000030c007302 */ /* 0x000e620000060000 */
[----:B------:R-:W-:-:S04]  /*1370*/  FFMA R17, R0, R12, RZ ;  /* 0x0000000c00117223 */ /* 0x000fc800000000ff */
[----:B------:R-:W-:-:S04]  /*1380*/  FFMA R16, R17, -R3, R12 ;  /* 0x8000000311107223 */ /* 0x000fc8000000000c */
[----:B------:R-:W-:Y:S01]  /*1390*/  FFMA R0, R0, R16, R17 ;  /* 0x0000001000007223 */ /* 0x000fe20000000011 */
[----:B-1----:R-:W-:Y:S06]  /*13a0*/  @!P3 BRA `(.L_x_25) ;  /* 0x00000000000cb947 */ /* 0x002fec0003800000 */
[----:B------:R-:W-:Y:S02]  /*13b0*/  MOV R0, R12 ;  /* 0x0000000c00007202 */ /* 0x000fe40000000f00 */
[----:B------:R-:W-:-:S07]  /*13c0*/  MOV R12, 0x13e0 ;  /* 0x000013e0000c7802 */ /* 0x000fce0000000f00 */
[----:B0-----:R-:W-:Y:S05]  /*13d0*/  CALL.REL.NOINC `($__internal_0_$__cuda_sm3x_div_rn_noftz_f32_slowpath) ;  /* 0x0000000c00e47944 */ /* 0x001fea0003c00000 */
.L_x_25:
[----:B------:R-:W-:Y:S05]  /*13e0*/  BSYNC.RECONVERGENT B3 ;  /* 0x0000000000037941 */ /* 0x000fea0003800200 */
.L_x_24:
[----:B------:R-:W1:Y:S02]  /*13f0*/  LDS R12, [R10+-0x180] ;  /* 0xfffe80000a0c7984 */ /* 0x000e640000000800 */
[----:B-1----:R-:W-:-:S07]  /*1400*/  FFMA R11, R12, R0, R11 ;  /* 0x000000000c0b7223 */ /* 0x002fce000000000b */
.L_x_23:
[----:B------:R-:W-:Y:S05]  /*1410*/  BSYNC.RECONVERGENT B2 ;  /* 0x0000000000027941 */ /* 0x000fea0003800200 */
.L_x_22:
[----:B------:R-:W-:Y:S01]  /*1420*/  ISETP.NE.AND P4, PT, R14, RZ, PT ;  /* 0x000000ff0e00720c */ /* 0x000fe20003f85270 */
[----:B------:R-:W-:Y:S01]  /*1430*/  BSSY.RECONVERGENT B2, `(.L_x_26) ;  /* 0x0000021000027945 */ /* 0x000fe20003800200 */
[----:B------:R-:W-:-:S04]  /*1440*/  LOP3.LUT P3, RZ, R2, 0x7fffffe0, RZ, 0xc0, !PT ;  /* 0x7fffffe002ff7812 */ /* 0x000fc8000786c0ff */
[----:B------:R-:W-:-:S13]  /*1450*/  PLOP3.LUT P3, PT, P4, P3, PT, 0x8f, 0xf8 ;  /* 0x0000000000f8781c */ /* 0x000fda0002767177 */
        /* <DEDUP_REMOVED lines=27> */
.L_x_29:
[----:B------:R-:W-:Y:S05]  /*1610*/  BSYNC.RECONVERGENT B3 ;  /* 0x0000000000037941 */ /* 0x000fea0003800200 */
.L_x_28:
[----:B------:R-:W1:Y:S02]  /*1620*/  LDS R12, [R10+-0x174] ;  /* 0xfffe8c000a0c7984 */ /* 0x000e640000000800 */
[----:B-1----:R-:W-:-:S07]  /*1630*/  FFMA R11, R12, R0, R11 ;  /* 0x000000000c0b7223 */ /* 0x002fce000000000b */
.L_x_27:
[----:B------:R-:W-:Y:S05]  /*1640*/  BSYNC.RECONVERGENT B2 ;  /* 0x0000000000027941 */ /* 0x000fea0003800200 */
.L_x_26:
[----:B------:R-:W1:Y:S01]  /*1650*/  S2R R12, SR_TID.X ;  /* 0x00000000000c7919 */ /* 0x000e620000002100 */
[----:B------:R-:W-:Y:S01]  /*1660*/  BSSY.RECONVERGENT B2, `(.L_x_30) ;  /* 0x0000022000027945 */ /* 0x000fe20003800200 */
[----:B------:R-:W2:Y:S01]  /*1670*/  S2R R0, SR_TID.Y ;  /* 0x0000000000007919 */ /* 0x000ea20000002200 */
[----:B-1----:R-:W-:-:S04]  /*1680*/  ISETP.GT.AND P3, PT, R12, UR10, PT ;  /* 0x0000000a0c007c0c */ /* 0x002fc8000bf64270 */
[----:B--2---:R-:W-:-:S13]  /*1690*/  ISETP.GE.U32.OR P3, PT, R0, UR11, P3 ;  /* 0x0000000b00007c0c */ /* 0x004fda0009f66470 */
        /* <DEDUP_REMOVED lines=27> */
.L_x_33:
[----:B------:R-:W-:Y:S05]  /*1850*/  BSYNC.RECONVERGENT B3 ;  /* 0x0000000000037941 */ /* 0x000fea0003800200 */
.L_x_32:
[----:B------:R-:W1:Y:S02]  /*1860*/  LDS R12, [R10+-0xc] ;  /* 0xfffff4000a0c7984 */ /* 0x000e640000000800 */
[----:B-1----:R-:W-:-:S07]  /*1870*/  FFMA R11, R12, R0, R11 ;  /* 0x000000000c0b7223 */ /* 0x002fce000000000b */
.L_x_31:
[----:B------:R-:W-:Y:S05]  /*1880*/  BSYNC.RECONVERGENT B2 ;  /* 0x0000000000027941 */ /* 0x000fea0003800200 */
.L_x_30:
[----:B------:R-:W1:Y:S01]  /*1890*/  S2R R12, SR_TID.X ;  /* 0x00000000000c7919 */ /* 0x000e620000002100 */
[----:B------:R-:W-:Y:S01]  /*18a0*/  BSSY.RECONVERGENT B2, `(.L_x_34) ;  /* 0x0000021000027945 */ /* 0x000fe20003800200 */
[----:B------:R-:W2:Y:S01]  /*18b0*/  S2R R0, SR_TID.Y ;  /* 0x0000000000007919 */ /* 0x000ea20000002200 */
[----:B-1----:R-:W-:-:S04]  /*18c0*/  ISETP.GE.AND P3, PT, R12, UR10, PT ;  /* 0x0000000a0c007c0c */ /* 0x002fc8000bf66270 */
[----:B--2---:R-:W-:-:S13]  /*18d0*/  ISETP.GE.U32.OR P3, PT, R0, UR11, P3 ;  /* 0x0000000b00007c0c */ /* 0x004fda0009f66470 */
[----:B------:R-:W-:Y:S05]  /*18e0*/  @P3 BRA `(.L_x_35) ;  /* 0x0000000000703947 */ /* 0x000fea0003800000 */
[----:B------:R-:W1:Y:S01]  /*18f0*/  LDS R0, [R8] ;  /* 0x0000000008007984 */ /* 0x000e620000000800 */
[----:B------:R-:W-:Y:S01]  /*1900*/  HFMA2 R13, -RZ, RZ, 0.96630859375, -0.0022525787353515625 ;  /* 0x3bbb989dff0d7431 */ /* 0x000fe200000001ff */
[----:B------:R-:W-:Y:S01]  /*1910*/  MOV R17, 0x437c0000 ;  /* 0x437c000000117802 */ /* 0x000fe20000000f00 */
[----:B------:R-:W2:Y:S01]  /*1920*/  MUFU.RCP R16, R3 ;  /* 0x0000000300107308 */ /* 0x000ea20000001000 */
[----:B------:R-:W-:Y:S01]  /*1930*/  BSSY.RECONVERGENT B3, `(.L_x_36) ;  /* 0x0000015000037945 */ /* 0x000fe20003800200 */
[----:B-1----:R-:W-:-:S04]  /*1940*/  FADD R0, R0, -R0 ;  /* 0x8000000000007221 */ /* 0x002fc80000000000 */
[----:B------:R-:W-:-:S04]  /*1950*/  FADD R0, -|R0|, -10 ;  /* 0xc120000000007421 */ /* 0x000fc80000000300 */
[----:B------:R-:W-:-:S04]  /*1960*/  FFMA.SAT R12, R0, R13, 0.5 ;  /* 0x3f000000000c7423 */ /* 0x000fc8000000200d */
[----:B------:R-:W-:Y:S01]  /*1970*/  FFMA.RM R12, R12, R17, 12582913 ;  /* 0x4b4000010c0c7423 */ /* 0x000fe20000004011 */
[----:B--2---:R-:W-:-:S03]  /*1980*/  FFMA R17, R16, -R3, 1 ;  /* 0x3f80000010117423 */ /* 0x004fc60000000803 */
        /* <DEDUP_REMOVED lines=15> */
.L_x_37:
[----:B------:R-:W-:Y:S05]  /*1a80*/  BSYNC.RECONVERGENT B3 ;  /* 0x0000000000037941 */ /* 0x000fea0003800200 */
.L_x_36:
[----:B------:R-:W1:Y:S02]  /*1a90*/  LDS R12, [R10] ;  /* 0x000000000a0c7984 */ /* 0x000e640000000800 */
[----:B-1----:R-:W-:-:S07]  /*1aa0*/  FFMA R11, R12, R0, R11 ;  /* 0x000000000c0b7223 */ /* 0x002fce000000000b */
.L_x_35:
[----:B------:R-:W-:Y:S05]  /*1ab0*/  BSYNC.RECONVERGENT B2 ;  /* 0x0000000000027941 */ /* 0x000fea0003800200 */
.L_x_34:
[----:B------:R-:W-:Y:S01]  /*1ac0*/  ISETP.NE.AND P3, PT, R15, RZ, PT ;  /* 0x000000ff0f00720c */ /* 0x000fe20003f65270 */
[----:B------:R-:W-:-:S12]  /*1ad0*/  BSSY.RECONVERGENT B2, `(.L_x_38) ;  /* 0x000001f000027945 */ /* 0x000fd80003800200 */
[----:B------:R-:W-:Y:S05]  /*1ae0*/  @!P3 BRA `(.L_x_39) ;  /* 0x000000000074b947 */ /* 0x000fea0003800000 */
[----:B------:R-:W-:Y:S01]  /*1af0*/  LDS R0, [R8+0x4] ;  /* 0x0000040008007984 */ /* 0x000fe20000000800 */
        /* <DEDUP_REMOVED lines=25> */
.L_x_41:
[----:B------:R-:W-:Y:S05]  /*1c90*/  BSYNC.RECONVERGENT B3 ;  /* 0x0000000000037941 */ /* 0x000fea0003800200 */
.L_x_40:
[----:B------:R-:W1:Y:S02]  /*1ca0*/  LDS R12, [R10+0xc] ;  /* 0x00000c000a0c7984 */ /* 0x000e640000000800 */
[----:B-1----:R-:W-:-:S07]  /*1cb0*/  FFMA R11, R12, R0, R11 ;  /* 0x000000000c0b7223 */ /* 0x002fce000000000b */
.L_x_39:
[----:B------:R-:W-:Y:S05]  /*1cc0*/  BSYNC.RECONVERGENT B2 ;  /* 0x0000000000027941 */ /* 0x000fea0003800200 */
.L_x_38:
[----:B------:R-:W-:Y:S04]  /*1cd0*/  BSSY.RECONVERGENT B2, `(.L_x_42) ;  /* 0x000001f000027945 */ /* 0x000fe80003800200 */
        /* <DEDUP_REMOVED lines=27> */
.L_x_45:
[----:B------:R-:W-:Y:S05]  /*1e90*/  BSYNC.RECONVERGENT B3 ;  /* 0x0000000000037941 */ /* 0x000fea0003800200 */
.L_x_44:
[----:B------:R-:W1:Y:S02]  /*1ea0*/  LDS R12, [R10+0x174] ;  /* 0x000174000a0c7984 */ /* 0x000e640000000800 */
[----:B-1----:R-:W-:-:S07]  /*1eb0*/  FFMA R11, R12, R0, R11 ;  /* 0x000000000c0b7223 */ /* 0x002fce000000000b */
.L_x_43:
[----:B------:R-:W-:Y:S05]  /*1ec0*/  BSYNC.RECONVERGENT B2 ;  /* 0x0000000000027941 */ /* 0x000fea0003800200 */
.L_x_42:
        /* <DEDUP_REMOVED lines=28> */
.L_x_49:
[----:B------:R-:W-:Y:S05]  /*2090*/  BSYNC.RECONVERGENT B3 ;  /* 0x0000000000037941 */ /* 0x000fea0003800200 */
.L_x_48:
[----:B------:R-:W1:Y:S02]  /*20a0*/  LDS R12, [R10+0x180] ;  /* 0x000180000a0c7984 */ /* 0x000e640000000800 */
[----:B-1----:R-:W-:-:S07]  /*20b0*/  FFMA R11, R12, R0, R11 ;  /* 0x000000000c0b7223 */ /* 0x002fce000000000b */
.L_x_47:
[----:B------:R-:W-:Y:S05]  /*20c0*/  BSYNC.RECONVERGENT B2 ;  /* 0x0000000000027941 */ /* 0x000fea0003800200 */
.L_x_46:
[----:B------:R-:W-:Y:S01]  /*20d0*/  LOP3.LUT P3, RZ, R6, 0x20, R7, 0xc8, !PT ;  /* 0x0000002006ff7812 */ /* 0x000fe2000786c807 */
[----:B------:R-:W-:Y:S03]  /*20e0*/  BSSY.RECONVERGENT B2, `(.L_x_50) ;  /* 0x0000020000027945 */ /* 0x000fe60003800200 */
[----:B------:R-:W-:-:S13]  /*20f0*/  PLOP3.LUT P3, PT, P0, P3, PT, 0x8f, 0xf8 ;  /* 0x0000000000f8781c */ /* 0x000fda0000767177 */
[----:B------:R-:W-:Y:S05]  /*2100*/  @P3 BRA `(.L_x_51) ;  /* 0x0000000000743947 */ /* 0x000fea0003800000 */
        /* <DEDUP_REMOVED lines=26> */
.L_x_53:
[----:B------:R-:W-:Y:S05]  /*22b0*/  BSYNC.RECONVERGENT B3 ;  /* 0x0000000000037941 */ /* 0x000fea0003800200 */
.L_x_52:
[----:B------:R-:W1:Y:S02]  /*22c0*/  LDS R12, [R10+0x18c] ;  /* 0x00018c000a0c7984 */ /* 0x000e640000000800 */
[----:B-1----:R-:W-:-:S07]  /*22d0*/  FFMA R11, R12, R0, R11 ;  /* 0x000000000c0b7223 */ /* 0x002fce000000000b */
.L_x_51:
[----:B------:R-:W-:Y:S05]  /*22e0*/  BSYNC.RECONVERGENT B2 ;  /* 0x0000000000027941 */ /* 0x000fea0003800200 */
.L_x_50:
[C---:B0-----:R-:W-:Y:S01]  /*22f0*/  IMAD.WIDE R12, R9.reuse, 0x4, R4 ;  /* 0x00000004090c7825 */ /* 0x041fe200078e0204 */
[----:B------:R-:W-:Y:S01]  /*2300*/  UIADD3 UR4, UPT, UPT, UR4, 0x1, URZ ;  /* 0x0000000104047890 */ /* 0x000fe2000fffe0ff */
[----:B------:R-:W-:Y:S02]  /*2310*/  IADD3 R10, PT, PT, R10, 0x4, RZ ;  /* 0x000000040a0a7810 */ /* 0x000fe40007ffe0ff */
[----:B------:R-:W-:Y:S01]  /*2320*/  IADD3 R9, PT, PT, R9, 0x1, RZ ;  /* 0x0000000109097810 */ /* 0x000fe20007ffe0ff */
[----:B------:R2:W-:Y:S01]  /*2330*/  STG.E desc[UR8][R12.64], R11 ;  /* 0x0000000b0c007986 */ /* 0x0005e2000c101908 */
[----:B------:R-:W-:-:S09]  /*2340*/  UISETP.NE.AND UP0, UPT, UR4, URZ, UPT ;  /* 0x000000ff0400728c */ /* 0x000fd2000bf05270 */
[----:B------:R-:W-:Y:S05]  /*2350*/  BRA.U UP0, `(.L_x_54) ;  /* 0xffffffed000c7547 */ /* 0x000fea000b83ffff */
[----:B------:R-:W-:Y:S05]  /*2360*/  EXIT ;  /* 0x000000000000794d */ /* 0x000fea0003800000 */
        .weak           $__internal_0_$__cuda_sm3x_div_rn_noftz_f32_slowpath
        .type           $__internal_0_$__cuda_sm3x_div_rn_noftz_f32_slowpath,@function
        .size           $__internal_0_$__cuda_sm3x_div_rn_noftz_f32_slowpath,(.L_x_72 - $__internal_0_$__cuda_sm3x_div_rn_noftz_f32_slowpath)
$__internal_0_$__cuda_sm3x_div_rn_noftz_f32_slowpath:
[----:B------:R-:W-:Y:S01]  /*2370*/  SHF.R.U32.HI R13, RZ, 0x17, R3 ;  /* 0x00000017ff0d7819 */ /* 0x000fe20000011603 */
[----:B------:R-:W-:Y:S01]  /*2380*/  BSSY.RECONVERGENT B0, `(.L_x_55) ;  /* 0x0000063000007945 */ /* 0x000fe20003800200 */
[----:B------:R-:W-:Y:S02]  /*2390*/  SHF.R.U32.HI R16, RZ, 0x17, R0 ;  /* 0x00000017ff107819 */ /* 0x000fe40000011600 */
[----:B------:R-:W-:Y:S02]  /*23a0*/  LOP3.LUT R13, R13, 0xff, RZ, 0xc0, !PT ;  /* 0x000000ff0d0d7812 */ /* 0x000fe400078ec0ff */
[----:B------:R-:W-:Y:S02]  /*23b0*/  LOP3.LUT R19, R16, 0xff, RZ, 0xc0, !PT ;  /* 0x000000ff10137812 */ /* 0x000fe400078ec0ff */
[----:B------:R-:W-:Y:S02]  /*23c0*/  IADD3 R20, PT, PT, R13, -0x1, RZ ;  /* 0xffffffff0d147810 */ /* 0x000fe40007ffe0ff */
[----:B------:R-:W-:-:S02]  /*23d0*/  IADD3 R18, PT, PT, R19, -0x1, RZ ;  /* 0xffffffff13127810 */ /* 0x000fc40007ffe0ff */
[----:B------:R-:W-:Y:S02]  /*23e0*/  ISETP.GT.U32.AND P3, PT, R20, 0xfd, PT ;  /* 0x000000fd1400780c */ /* 0x000fe40003f64070 */
[----:B------:R-:W-:Y:S02]  /*23f0*/  MOV R17, R3 ;  /* 0x0000000300117202 */ /* 0x000fe40000000f00 */
[----:B------:R-:W-:-:S13]  /*2400*/  ISETP.GT.U32.OR P3, PT, R18, 0xfd, P3 ;  /* 0x000000fd1200780c */ /* 0x000fda0001f64470 */
[----:B------:R-:W-:Y:S01]  /*2410*/  @!P3 MOV R16, RZ ;  /* 0x000000ff0010b202 */ /* 0x000fe20000000f00 */
[----:B------:R-:W-:Y:S06]  /*2420*/  @!P3 BRA `(.L_x_56) ;  /* 0x00000000005cb947 */ /* 0x000fec0003800000 */
[----:B------:R-:W-:Y:S02]  /*2430*/  FSETP.GTU.FTZ.AND P3, PT, |R0|, +INF , PT ;  /* 0x7f8000000000780b */ /* 0x000fe40003f7c200 */
[----:B------:R-:W-:-:S04]  /*2440*/  FSETP.GTU.FTZ.AND P4, PT, |R3|, +INF , PT ;  /* 0x7f8000000300780b */ /* 0x000fc80003f9c200 */
[----:B------:R-:W-:-:S13]  /*2450*/  PLOP3.LUT P3, PT, P3, P4, PT, 0xf8, 0x8f ;  /* 0x00000000008f781c */ /* 0x000fda0001f69f70 */
[----:B------:R-:W-:Y:S05]  /*2460*/  @P3 BRA `(.L_x_57) ;  /* 0x00000004004c3947 */ /* 0x000fea0003800000 */
[----:B------:R-:W-:-:S13]  /*2470*/  LOP3.LUT P3, RZ, R17, 0x7fffffff, R0, 0xc8, !PT ;  /* 0x7fffffff11ff7812 */ /* 0x000fda000786c800 */
[----:B------:R-:W-:Y:S05]  /*2480*/  @!P3 BRA `(.L_x_58) ;  /* 0x00000004003cb947 */ /* 0x000fea0003800000 */
[C---:B------:R-:W-:Y:S02]  /*2490*/  FSETP.NEU.FTZ.AND P5, PT, |R0|.reuse, +INF , PT ;  /* 0x7f8000000000780b */ /* 0x040fe40003fbd200 */
[----:B------:R-:W-:Y:S02]  /*24a0*/  FSETP.NEU.FTZ.AND P4, PT, |R3|, +INF , PT ;  /* 0x7f8000000300780b */ /* 0x000fe40003f9d200 */
[----:B------:R-:W-:-:S11]  /*24b0*/  FSETP.NEU.FTZ.AND P3, PT, |R0|, +INF , PT ;  /* 0x7f8000000000780b */ /* 0x000fd60003f7d200 */
[----:B------:R-:W-:Y:S05]  /*24c0*/  @!P4 BRA !P5, `(.L_x_58) ;  /* 0x00000004002cc947 */ /* 0x000fea0006800000 */
[----:B------:R-:W-:-:S04]  /*24d0*/  LOP3.LUT P5, RZ, R0, 0x7fffffff, RZ, 0xc0, !PT ;  /* 0x7fffffff00ff7812 */ /* 0x000fc800078ac0ff */
[----:B------:R-:W-:-:S13]  /*24e0*/  PLOP3.LUT P5, PT, P4, P5, PT, 0x2f, 0xf2 ;  /* 0x0000000000f2781c */ /* 0x000fda00027aa577 */
[----:B------:R-:W-:Y:S05]  /*24f0*/  @P5 BRA `(.L_x_59) ;  /* 0x0000000400185947 */ /* 0x000fea0003800000 */
[----:B------:R-:W-:-:S04]  /*2500*/  LOP3.LUT P4, RZ, R17, 0x7fffffff, RZ, 0xc0, !PT ;  /* 0x7fffffff11ff7812 */ /* 0x000fc8000788c0ff */
[----:B------:R-:W-:-:S13]  /*2510*/  PLOP3.LUT P3, PT, P3, P4, PT, 0x2f, 0xf2 ;  /* 0x0000000000f2781c */ /* 0x000fda0001f68577 */
[----:B------:R-:W-:Y:S05]  /*2520*/  @P3 BRA `(.L_x_60) ;  /* 0x0000000400003947 */ /* 0x000fea0003800000 */
[----:B------:R-:W-:Y:S02]  /*2530*/  ISETP.GE.AND P3, PT, R18, RZ, PT ;  /* 0x000000ff1200720c */ /* 0x000fe40003f66270 */
[----:B------:R-:W-:-:S11]  /*2540*/  ISETP.GE.AND P4, PT, R20, RZ, PT ;  /* 0x000000ff1400720c */ /* 0x000fd60003f86270 */
[----:B------:R-:W-:Y:S01]  /*2550*/  @P3 MOV R16, RZ ;  /* 0x000000ff00103202 */ /* 0x000fe20000000f00 */
[----:B------:R-:W-:Y:S01]  /*2560*/  @!P3 FFMA R0, R0, 1.84467440737095516160e+19, RZ ;  /* 0x5f8000000000b823 */ /* 0x000fe200000000ff */
[----:B------:R-:W-:Y:S01]  /*2570*/  @!P3 MOV R16, 0xffffffc0 ;  /* 0xffffffc00010b802 */ /* 0x000fe20000000f00 */
[----:B------:R-:W-:-:S03]  /*2580*/  @!P4 FFMA R17, R3, 1.84467440737095516160e+19, RZ ;  /* 0x5f8000000311c823 */ /* 0x000fc600000000ff */
[----:B------:R-:W-:-:S07]  /*2590*/  @!P4 IADD3 R16, PT, PT, R16, 0x40, RZ ;  /* 0x000000401010c810 */ /* 0x000fce0007ffe0ff */
.L_x_56:
[----:B------:R-:W-:Y:S01]  /*25a0*/  LEA R18, R13, 0xc0800000, 0x17 ;  /* 0xc08000000d127811 */ /* 0x000fe200078eb8ff */
[----:B------:R-:W-:Y:S01]  /*25b0*/  BSSY.RECONVERGENT B1, `(.L_x_61) ;  /* 0x0000036000017945 */ /* 0x000fe20003800200 */
[----:B------:R-:W-:Y:S02]  /*25c0*/  IADD3 R19, PT, PT, R19, -0x7f, RZ ;  /* 0xffffff8113137810 */ /* 0x000fe40007ffe0ff */
[----:B------:R-:W-:-:S03]  /*25d0*/  IADD3 R20, PT, PT, -R18, R17, RZ ;  /* 0x0000001112147210 */ /* 0x000fc60007ffe1ff */
[C---:B------:R-:W-:Y:S01]  /*25e0*/  IMAD R0, R19.reuse, -0x800000, R0 ;  /* 0xff80000013007824 */ /* 0x040fe200078e0200 */
[----:B------:R-:W0:Y:S01]  /*25f0*/  MUFU.RCP R17, R20 ;  /* 0x0000001400117308 */ /* 0x000e220000001000 */
[----:B------:R-:W-:Y:S01]  /*2600*/  FADD.FTZ R21, -R20, -RZ ;  /* 0x800000ff14157221 */ /* 0x000fe20000010100 */
[----:B------:R-:W-:-:S04]  /*2610*/  IADD3 R19, PT, PT, R19, 0x7f, -R13 ;  /* 0x0000007f13137810 */ /* 0x000fc80007ffe80d */
[----:B------:R-:W-:Y:S01]  /*2620*/  IADD3 R19, PT, PT, R19, R16, RZ ;  /* 0x0000001013137210 */ /* 0x000fe20007ffe0ff */
[----:B0-----:R-:W-:-:S04]  /*2630*/  FFMA R18, R17, R21, 1 ;  /* 0x3f80000011127423 */ /* 0x001fc80000000015 */
[----:B------:R-:W-:-:S04]  /*2640*/  FFMA R17, R17, R18, R17 ;  /* 0x0000001211117223 */ /* 0x000fc80000000011 */
[----:B------:R-:W-:-:S04]  /*2650*/  FFMA R18, R0, R17, RZ ;  /* 0x0000001100127223 */ /* 0x000fc800000000ff */
[----:B------:R-:W-:-:S04]  /*2660*/  FFMA R22, R21, R18, R0 ;  /* 0x0000001215167223 */ /* 0x000fc80000000000 */
[----:B------:R-:W-:-:S04]  /*2670*/  FFMA R18, R17, R22, R18 ;  /* 0x0000001611127223 */ /* 0x000fc80000000012 */
[----:B------:R-:W-:-:S04]  /*2680*/  FFMA R21, R21, R18, R0 ;  /* 0x0000001215157223 */ /* 0x000fc80000000000 */
[----:B------:R-:W-:-:S05]  /*2690*/  FFMA R0, R17, R21, R18 ;  /* 0x0000001511007223 */ /* 0x000fca0000000012 */
[----:B------:R-:W-:-:S04]  /*26a0*/  SHF.R.U32.HI R13, RZ, 0x17, R0 ;  /* 0x00000017ff0d7819 */ /* 0x000fc80000011600 */
[----:B------:R-:W-:-:S04]  /*26b0*/  LOP3.LUT R13, R13, 0xff, RZ, 0xc0, !PT ;  /* 0x000000ff0d0d7812 */ /* 0x000fc800078ec0ff */
[----:B------:R-:W-:-:S04]  /*26c0*/  IADD3 R20, PT, PT, R13, R19, RZ ;  /* 0x000000130d147210 */ /* 0x000fc80007ffe0ff */
[----:B------:R-:W-:-:S04]  /*26d0*/  IADD3 R13, PT, PT, R20, -0x1, RZ ;  /* 0xffffffff140d7810 */ /* 0x000fc80007ffe0ff */
[----:B------:R-:W-:-:S13]  /*26e0*/  ISETP.GE.U32.AND P3, PT, R13, 0xfe, PT ;  /* 0x000000fe0d00780c */ /* 0x000fda0003f66070 */
[----:B------:R-:W-:Y:S05]  /*26f0*/  @!P3 BRA `(.L_x_62) ;  /* 0x000000000080b947 */ /* 0x000fea0003800000 */
[----:B------:R-:W-:-:S13]  /*2700*/  ISETP.GT.AND P3, PT, R20, 0xfe, PT ;  /* 0x000000fe1400780c */ /* 0x000fda0003f64270 */
[----:B------:R-:W-:Y:S05]  /*2710*/  @P3 BRA `(.L_x_63) ;  /* 0x00000000006c3947 */ /* 0x000fea0003800000 */
[----:B------:R-:W-:-:S13]  /*2720*/  ISETP.GE.AND P3, PT, R20, 0x1, PT ;  /* 0x000000011400780c */ /* 0x000fda0003f66270 */
[----:B------:R-:W-:Y:S05]  /*2730*/  @P3 BRA `(.L_x_64) ;  /* 0x0000000000743947 */ /* 0x000fea0003800000 */
[----:B------:R-:W-:Y:S02]  /*2740*/  ISETP.GE.AND P3, PT, R20, -0x18, PT ;  /* 0xffffffe81400780c */ /* 0x000fe40003f66270 */
[----:B------:R-:W-:-:S11]  /*2750*/  LOP3.LUT R0, R0, 0x80000000, RZ, 0xc0, !PT ;  /* 0x8000000000007812 */ /* 0x000fd600078ec0ff */
[----:B------:R-:W-:Y:S05]  /*2760*/  @!P3 BRA `(.L_x_64) ;  /* 0x000000000068b947 */ /* 0x000fea0003800000 */
[-CC-:B------:R-:W-:Y:S01]  /*2770*/  FFMA.RZ R13, R17, R21.reuse, R18.reuse ;  /* 0x00000015110d7223 */ /* 0x180fe2000000c012 */
[C---:B------:R-:W-:Y:S02]  /*2780*/  ISETP.NE.AND P3, PT, R20.reuse, RZ, PT ;  /* 0x000000ff1400720c */ /* 0x040fe40003f65270 */
[C---:B------:R-:W-:Y:S02]  /*2790*/  IADD3 R19, PT, PT, -R20.reuse, RZ, RZ ;  /* 0x000000ff14137210 */ /* 0x040fe40007ffe1ff */
[----:B------:R-:W-:Y:S01]  /*27a0*/  LOP3.LUT R16, R13, 0x7fffff, RZ, 0xc0, !PT ;  /* 0x007fffff0d107812 */ /* 0x000fe200078ec0ff */
[CCC-:B------:R-:W-:Y:S01]  /*27b0*/  FFMA.RP R13, R17.reuse, R21.reuse, R18.reuse ;  /* 0x00000015110d7223 */ /* 0x1c0fe20000008012 */
[----:B------:R-:W-:Y:S01]  /*27c0*/  FFMA.RM R18, R17, R21, R18 ;  /* 0x0000001511127223 */ /* 0x000fe20000004012 */
[----:B------:R-:W-:Y:S02]  /*27d0*/  IADD3 R17, PT, PT, R20, 0x20, RZ ;  /* 0x0000002014117810 */ /* 0x000fe40007ffe0ff */
[----:B------:R-:W-:-:S02]  /*27e0*/  LOP3.LUT R16, R16, 0x800000, RZ, 0xfc, !PT ;  /* 0x0080000010107812 */ /* 0x000fc400078efcff */
[----:B------:R-:W-:Y:S02]  /*27f0*/  ISETP.NE.AND P4, PT, R20, RZ, PT ;  /* 0x000000ff1400720c */ /* 0x000fe40003f85270 */
[----:B------:R-:W-:Y:S02]  /*2800*/  SHF.L.U32 R17, R16, R17, RZ ;  /* 0x0000001110117219 */ /* 0x000fe400000006ff */
[----:B------:R-:W-:Y:S02]  /*2810*/  SEL R19, R19, RZ, P3 ;  /* 0x000000ff13137207 */ /* 0x000fe40001800000 */
[----:B------:R-:W-:Y:S02]  /*2820*/  FSETP.NEU.FTZ.AND P3, PT, R13, R18, PT ;  /* 0x000000120d00720b */ /* 0x000fe40003f7d000 */
[----:B------:R-:W-:Y:S02]  /*2830*/  ISETP.NE.AND P4, PT, R17, RZ, P4 ;  /* 0x000000ff1100720c */ /* 0x000fe40002785270 */
[----:B------:R-:W-:-:S02]  /*2840*/  SHF.R.U32.HI R19, RZ, R19, R16 ;  /* 0x00000013ff137219 */ /* 0x000fc40000011610 */
[----:B------:R-:W-:Y:S02]  /*2850*/  PLOP3.LUT P3, PT, P3, P4, PT, 0xf8, 0x8f ;  /* 0x00000000008f781c */ /* 0x000fe40001f69f70 */
[----:B------:R-:W-:Y:S02]  /*2860*/  SHF.R.U32.HI R16, RZ, 0x1, R19 ;  /* 0x00000001ff107819 */ /* 0x000fe40000011613 */
[----:B------:R-:W-:-:S04]  /*2870*/  SEL R13, RZ, 0x1, !P3 ;  /* 0x00000001ff0d7807 */ /* 0x000fc80005800000 */
[----:B------:R-:W-:-:S04]  /*2880*/  LOP3.LUT R18, R13, 0x1, R16, 0xf8, !PT ;  /* 0x000000010d127812 */ /* 0x000fc800078ef810 */
[----:B------:R-:W-:-:S04]  /*2890*/  LOP3.LUT R19, R18, R19, RZ, 0xc0, !PT ;  /* 0x0000001312137212 */ /* 0x000fc800078ec0ff */
[----:B------:R-:W-:-:S04]  /*28a0*/  IADD3 R19, PT, PT, R16, R19, RZ ;  /* 0x0000001310137210 */ /* 0x000fc80007ffe0ff */
[----:B------:R-:W-:Y:S01]  /*28b0*/  LOP3.LUT R0, R19, R0, RZ, 0xfc, !PT ;  /* 0x0000000013007212 */ /* 0x000fe200078efcff */
[----:B------:R-:W-:Y:S06]  /*28c0*/  BRA `(.L_x_64) ;  /* 0x0000000000107947 */ /* 0x000fec0003800000 */
.L_x_63:
[----:B------:R-:W-:-:S04]  /*28d0*/  LOP3.LUT R0, R0, 0x80000000, RZ, 0xc0, !PT ;  /* 0x8000000000007812 */ /* 0x000fc800078ec0ff */
[----:B------:R-:W-:Y:S01]  /*28e0*/  LOP3.LUT R0, R0, 0x7f800000, RZ, 0xfc, !PT ;  /* 0x7f80000000007812 */ /* 0x000fe200078efcff */
[----:B------:R-:W-:Y:S06]  /*28f0*/  BRA `(.L_x_64) ;  /* 0x0000000000047947 */ /* 0x000fec0003800000 */
.L_x_62:
[----:B------:R-:W-:-:S07]  /*2900*/  LEA R0, R19, R0, 0x17 ;  /* 0x0000000013007211 */ /* 0x000fce00078eb8ff */
.L_x_64:
[----:B------:R-:W-:Y:S05]  /*2910*/  BSYNC.RECONVERGENT B1 ;  /* 0x0000000000017941 */ /* 0x000fea0003800200 */
.L_x_61:
[----:B------:R-:W-:Y:S05]  /*2920*/  BRA `(.L_x_65) ;  /* 0x0000000000207947 */ /* 0x000fea0003800000 */
.L_x_60:
[----:B------:R-:W-:-:S04]  /*2930*/  LOP3.LUT R0, R17, 0x80000000, R0, 0x48, !PT ;  /* 0x8000000011007812 */ /* 0x000fc800078e4800 */
[----:B------:R-:W-:Y:S01]  /*2940*/  LOP3.LUT R0, R0, 0x7f800000, RZ, 0xfc, !PT ;  /* 0x7f80000000007812 */ /* 0x000fe200078efcff */
[----:B------:R-:W-:Y:S06]  /*2950*/  BRA `(.L_x_65) ;  /* 0x0000000000147947 */ /* 0x000fec0003800000 */
.L_x_59:
[----:B------:R-:W-:Y:S01]  /*2960*/  LOP3.LUT R0, R17, 0x80000000, R0, 0x48, !PT ;  /* 0x8000000011007812 */ /* 0x000fe200078e4800 */
[----:B------:R-:W-:Y:S06]  /*2970*/  BRA `(.L_x_65) ;  /* 0x00000000000c7947 */ /* 0x000fec0003800000 */
.L_x_58:
[----:B------:R-:W0:Y:S01]  /*2980*/  MUFU.RSQ R0, -QNAN ;  /* 0xffc0000000007908 */ /* 0x000e220000001400 */
[----:B------:R-:W-:Y:S05]  /*2990*/  BRA `(.L_x_65) ;  /* 0x0000000000047947 */ /* 0x000fea0003800000 */
.L_x_57:
[----:B------:R-:W-:-:S07]  /*29a0*/  FADD.FTZ R0, R0, R3 ;  /* 0x0000000300007221 */ /* 0x000fce0000010000 */
.L_x_65:
[----:B------:R-:W-:Y:S05]  /*29b0*/  BSYNC.RECONVERGENT B0 ;  /* 0x0000000000007941 */ /* 0x000fea0003800200 */
.L_x_55:
[----:B------:R-:W-:-:S04]  /*29c0*/  HFMA2 R13, -RZ, RZ, 0, 0 ;  /* 0x00000000ff0d7431 */ /* 0x000fc800000001ff */
[----:B0-----:R-:W-:Y:S05]  /*29d0*/  RET.REL.NODEC R12 `(_Z25depthwiseColorConsistencyPfS_S_iii) ;  /* 0xffffffd40c887950 */ /* 0x001fea0003c3ffff */
.L_x_66:
[----:B------:R-:W-:-:S00]  /*29e0*/  BRA `(.L_x_66) ;  /* 0xfffffffc00fc7947 */ /* 0x000fc0000383ffff */
[----:B------:R-:W-:-:S00]  /*29f0*/  NOP ;  /* 0x0000000000007918 */ /* 0x000fc00000000000 */
        /* <DEDUP_REMOVED lines=8> */
.L_x_72:


//--------------------- .text._Z3addiPfS_         --------------------------
	.section	.text._Z3addiPfS_,"ax",@progbits
	.align	128
        .global         _Z3addiPfS_
        .type           _Z3addiPfS_,@function
        .size           _Z3addiPfS_,(.L_x_74 - _Z3addiPfS_)
        .other          _Z3addiPfS_,@"STO_CUDA_ENTRY STV_DEFAULT"
_Z3addiPfS_:
.text._Z3addiPfS_:
[----:B------:R-:W-:Y:S01]  /*0000*/  LDC R1, c[0x0][0x37c] ;  /* 0x0000df00ff017b82 */ /* 0x000fe20000000800 */
[----:B------:R-:W0:Y:S07]  /*0010*/  S2R R3, SR_TID.X ;  /* 0x0000000000037919 */ /* 0x000e2e0000002100 */
[----:B------:R-:W0:Y:S01]  /*0020*/  S2UR UR4, SR_CTAID.X ;  /* 0x00000000000479c3 */ /* 0x000e220000002500 */
[----:B------:R-:W1:Y:S07]  /*0030*/  LDCU UR6, c[0x0][0x380] ;  /* 0x00007000ff0677ac */ /* 0x000e6e0008000800 */
[----:B------:R-:W0:Y:S01]  /*0040*/  LDC R0, c[0x0][0x360] ;  /* 0x0000d800ff007b82 */ /* 0x000e220000000800 */
[----:B------:R-:W2:Y:S01]  /*0050*/  LDCU UR5, c[0x0][0x370] ;  /* 0x00006e00ff0577ac */ /* 0x000ea20008000800 */
[----:B0-----:R-:W-:-:S02]  /*0060*/  IMAD R3, R0, UR4, R3 ;  /* 0x0000000400037c24 */ /* 0x001fc4000f8e0203 */
[----:B--2---:R-:W-:-:S03]  /*0070*/  IMAD R0, R0, UR5, RZ ;  /* 0x0000000500007c24 */ /* 0x004fc6000f8e02ff */
[----:B-1----:R-:W-:-:S13]  /*0080*/  ISETP.GE.AND P0, PT, R3, UR6, PT ;  /* 0x0000000603007c0c */ /* 0x002fda000bf06270 */
[----:B------:R-:W-:Y:S05]  /*0090*/  @P0 EXIT ;  /* 0x000000000000094d */ /* 0x000fea0003800000 */
[----:B------:R-:W0:Y:S01]  /*00a0*/  I2F.U32.RP R8, R0 ;  /* 0x0000000000087306 */ /* 0x000e220000209000 */
[C---:B------:R-:W-:Y:S01]  /*00b0*/  IMAD.IADD R2, R0.reuse, 0x1, R3 ;  /* 0x0000000100027824 */ /* 0x040fe200078e0203 */
[----:B------:R-:W-:Y:S01]  /*00c0*/  IADD3 R9, PT, PT, RZ, -R0, RZ ;  /* 0x80000000ff097210 */ /* 0x000fe20007ffe0ff */
[----:B------:R-:W1:Y:S01]  /*00d0*/  LDCU.64 UR4, c[0x0][0x358] ;  /* 0x00006b00ff0477ac */ /* 0x000e620008000a00 */
[----:B------:R-:W-:Y:S01]  /*00e0*/  ISETP.NE.U32.AND P2, PT, R0, RZ, PT ;  /* 0x000000ff0000720c */ /* 0x000fe20003f45070 */
[----:B------:R-:W-:Y:S01]  /*00f0*/  BSSY.RECONVERGENT B0, `(.L_x_67) ;  /* 0x0000028000007945 */ /* 0x000fe20003800200 */
[C---:B------:R-:W-:Y:S02]  /*0100*/  ISETP.GE.AND P0, PT, R2.reuse, UR6, PT ;  /* 0x0000000602007c0c */ /* 0x040fe4000bf06270 */
[----:B------:R-:W-:Y:S02]  /*0110*/  VIMNMX R7, PT, PT, R2, UR6, !PT ;  /* 0x0000000602077c48 */ /* 0x000fe4000ffe0100 */
[----:B------:R-:W-:-:S04]  /*0120*/  SEL R6, RZ, 0x1, P0 ;  /* 0x00000001ff067807 */ /* 0x000fc80000000000 */
[----:B------:R-:W-:Y:S01]  /*0130*/  IADD3 R7, PT, PT, R7, -R2, -R6 ;  /* 0x8000000207077210 */ /* 0x000fe20007ffe806 */
[----:B0-----:R-:W0:Y:S02]  /*0140*/  MUFU.RCP R8, R8 ;  /* 0x0000000800087308 */ /* 0x001e240000001000 */
[----:B0-----:R-:W-:-:S06]  /*0150*/  IADD3 R4, PT, PT, R8, 0xffffffe, RZ ;  /* 0x0ffffffe08047810 */ /* 0x001fcc0007ffe0ff */
[----:B------:R0:W2:Y:S02]  /*0160*/  F2I.FTZ.U32.TRUNC.NTZ R5, R4 ;  /* 0x0000000400057305 */ /* 0x0000a4000021f000 */
[----:B0-----:R-:W-:Y:S02]  /*0170*/  HFMA2 R4, -RZ, RZ, 0, 0 ;  /* 0x00000000ff047431 */ /* 0x001fe400000001ff */
[----:B--2---:R-:W-:-:S04]  /*0180*/  IMAD R9, R9, R5, RZ ;  /* 0x0000000509097224 */ /* 0x004fc800078e02ff */
[----:B------:R-:W-:-:S06]  /*0190*/  IMAD.HI.U32 R8, R5, R9, R4 ;  /* 0x0000000905087227 */ /* 0x000fcc00078e0004 */
[----:B------:R-:W-:-:S05]  /*01a0*/  IMAD.HI.U32 R5, R8, R7, RZ ;  /* 0x0000000708057227 */ /* 0x000fca00078e00ff */
[----:B------:R-:W-:-:S05]  /*01b0*/  IADD3 R2, PT, PT, -R5, RZ, RZ ;  /* 0x000000ff05027210 */ /* 0x000fca0007ffe1ff */
[----:B------:R-:W-:-:S05]  /*01c0*/  IMAD R7, R0, R2, R7 ;  /* 0x0000000200077224 */ /* 0x000fca00078e0207 */
[----:B------:R-:W-:-:S13]  /*01d0*/  ISETP.GE.U32.AND P0, PT, R7, R0, PT ;  /* 0x000000000700720c */ /* 0x000fda0003f06070 */
[----:B------:R-:W-:Y:S01]  /*01e0*/  @P0 IMAD.IADD R7, R7, 0x1, -R0 ;  /* 0x0000000107070824 */ /* 0x000fe200078e0a00 */
[----:B------:R-:W-:-:S04]  /*01f0*/  @P0 IADD3 R5, PT, PT, R5, 0x1, RZ ;  /* 0x0000000105050810 */ /* 0x000fc80007ffe0ff */
[----:B------:R-:W-:-:S13]  /*0200*/  ISETP.GE.U32.AND P1, PT, R7, R0, PT ;  /* 0x000000000700720c */ /* 0x000fda0003f26070 */
[----:B------:R-:W-:Y:S02]  /*0210*/  @P1 IADD3 R5, PT, PT, R5, 0x1, RZ ;  /* 0x0000000105051810 */ /* 0x000fe40007ffe0ff */
[----:B------:R-:W-:-:S05]  /*0220*/  @!P2 LOP3.LUT R5, RZ, R0, RZ, 0x33, !PT ;  /* 0x00000000ff05a212 */ /* 0x000fca00078e33ff */
[----:B------:R-:W-:-:S05]  /*0230*/  IMAD.IADD R2, R6, 0x1, R5 ;  /* 0x0000000106027824 */ /* 0x000fca00078e0205 */
[C---:B------:R-:W-:Y:S02]  /*0240*/  LOP3.LUT R4, R2.reuse, 0x3, RZ, 0xc0, !PT ;  /* 0x0000000302047812 */ /* 0x040fe400078ec0ff */
[----:B------:R-:W-:Y:S02]  /*0250*/  ISETP.GE.U32.AND P1, PT, R2, 0x3, PT ;  /* 0x000000030200780c */ /* 0x000fe40003f26070 */
[----:B------:R-:W-:-:S13]  /*0260*/  ISETP.NE.AND P0, PT, R4, 0x3, PT ;  /* 0x000000030400780c */ /* 0x000fda0003f05270 */
[----:B-1----:R-:W-:Y:S05]  /*0270*/  @!P0 BRA `(.L_x_68) ;  /* 0x00000000003c8947 */ /* 0x002fea0003800000 */
[----:B------:R-:W0:Y:S01]  /*0280*/  LDC.64 R8, c[0x0][0x390] ;  /* 0x0000e400ff087b82 */ /* 0x000e220000000a00 */
[----:B------:R-:W-:-:S04]  /*0290*/  IADD3 R2, PT, PT, R2, 0x1, RZ ;  /* 0x0000000102027810 */ /* 0x000fc80007ffe0ff */
[----:B------:R-:W-:-:S03]  /*02a0*/  LOP3.LUT R2, R2, 0x3, RZ, 0xc0, !PT ;  /* 0x0000000302027812 */ /* 0x000fc600078ec0ff */
[----:B------:R-:W1:Y:S01]  /*02b0*/  LDC.64 R10, c[0x0][0x388] ;  /* 0x0000e200ff0a7b82 */ /* 0x000e620000000a00 */
[----:B------:R-:W-:-:S07]  /*02c0*/  IADD3 R2, PT, PT, -R2, RZ, RZ ;  /* 0x000000ff02027210 */ /* 0x000fce0007ffe1ff */
.L_x_69:
[----:B-1----:R-:W-:-:S04]  /*02d0*/  IMAD.WIDE R6, R3, 0x4, R10 ;  /* 0x0000000403067825 */ /* 0x002fc800078e020a */
[----:B0-2---:R-:W-:Y:S02]  /*02e0*/  IMAD.WIDE R4, R3, 0x4, R8 ;  /* 0x0000000403047825 */ /* 0x005fe400078e0208 */
[----:B------:R-:W2:Y:S04]  /*02f0*/  LDG.E R6, desc[UR4][R6.64] ;  /* 0x0000000406067981 */ /* 0x000ea8000c1e1900 */
[----:B------:R-:W2:Y:S01]  /*0300*/  LDG.E R13, desc[UR4][R4.64] ;  /* 0x00000004040d7981 */ /* 0x000ea2000c1e1900 */
[----:B------:R-:W-:Y:S01]  /*0310*/  VIADD R2, R2, 0x1 ;  /* 0x0000000102027836 */ /* 0x000fe20000000000 */
[----:B------:R-:W-:-:S04]  /*0320*/  IADD3 R3, PT, PT, R0, R3, RZ ;  /* 0x0000000300037210 */ /* 0x000fc80007ffe0ff */
[----:B------:R-:W-:Y:S01]  /*0330*/  ISETP.NE.AND P0, PT, R2, RZ, PT ;  /* 0x000000ff0200720c */ /* 0x000fe20003f05270 */
[----:B--2---:R-:W-:-:S05]  /*0340*/  FADD R13, R6, R13 ;  /* 0x0000000d060d7221 */ /* 0x004fca0000000000 */
[----:B------:R2:W-:Y:S07]  /*0350*/  STG.E desc[UR4][R4.64], R13 ;  /* 0x0000000d04007986 */ /* 0x0005ee000c101904 */
[----:B------:R-:W-:Y:S05]  /*0360*/  @P0 BRA `(.L_x_69) ;  /* 0xfffffffc00d80947 */ /* 0x000fea000383ffff */
.L_x_68:
[----:B------:R-:W-:Y:S05]  /*0370*/  BSYNC.RECONVERGENT B0 ;  /* 0x0000000000007941 */ /* 0x000fea0003800200 */
.L_x_67:
[----:B------:R-:W-:Y:S05]  /*0380*/  @!P1 EXIT ;  /* 0x000000000000994d */ /* 0x000fea0003800000 */
.L_x_70:
[----:B-12---:R-:W0:Y:S08]  /*0390*/  LDC.64 R4, c[0x0][0x388] ;  /* 0x0000e200ff047b82 */ /* 0x006e300000000a00 */
[----:B------:R-:W1:Y:S01]  /*03a0*/  LDC.64 R6, c[0x0][0x390] ;  /* 0x0000e400ff067b82 */ /* 0x000e620000000a00 */
[----:B0-----:R-:W-:-:S05]  /*03b0*/  IMAD.WIDE R12, R3, 0x4, R4 ;  /* 0x00000004030c7825 */ /* 0x001fca00078e0204 */
[----:B------:R-:W2:Y:S01]  /*03c0*/  LDG.E R2, desc[UR4][R12.64] ;  /* 0x000000040c027981 */ /* 0x000ea2000c1e1900 */
[----:B-1----:R-:W-:-:S05]  /*03d0*/  IMAD.WIDE R14, R3, 0x4, R6 ;  /* 0x00000004030e7825 */ /* 0x002fca00078e0206 */
[----:B------:R-:W2:Y:S01]  /*03e0*/  LDG.E R5, desc[UR4][R14.64] ;  /* 0x000000040e057981 */ /* 0x000ea2000c1e1900 */
[----:B------:R-:W-:-:S04]  /*03f0*/  IMAD.WIDE R6, R0, 0x4, R14 ;  /* 0x0000000400067825 */ /* 0x000fc800078e020e */
[----:B--2---:R-:W-:Y:S01]  /*0400*/  FADD R17, R2, R5 ;  /* 0x0000000502117221 */ /* 0x004fe20000000000 */
[----:B------:R-:W-:-:S04]  /*0410*/  IMAD.WIDE R4, R0, 0x4, R12 ;  /* 0x0000000400047825 */ /* 0x000fc800078e020c */
[----:B------:R0:W-:Y:S04]  /*0420*/  STG.E desc[UR4][R14.64], R17 ;  /* 0x000000110e007986 */ /* 0x0001e8000c101904 */
[----:B------:R-:W2:Y:S04]  /*0430*/  LDG.E R2, desc[UR4][R4.64] ;  /* 0x0000000404027981 */ /* 0x000ea8000c1e1900 */
[----:B------:R-:W2:Y:S01]  /*0440*/  LDG.E R9, desc[UR4][R6.64] ;  /* 0x0000000406097981 */ /* 0x000ea2000c1e1900 */
[----:B------:R-:W-:-:S04]  /*0450*/  IMAD.WIDE R10, R0, 0x4, R6 ;  /* 0x00000004000a7825 */ /* 0x000fc800078e0206 */
[----:B--2---:R-:W-:Y:S01]  /*0460*/  FADD R19, R2, R9 ;  /* 0x0000000902137221 */ /* 0x004fe20000000000 */
[----:B------:R-:W-:-:S04]  /*0470*/  IMAD.WIDE R8, R0, 0x4, R4 ;  /* 0x0000000400087825 */ /* 0x000fc800078e0204 */
[----:B------:R1:W-:Y:S04]  /*0480*/  STG.E desc[UR4][R6.64], R19 ;  /* 0x0000001306007986 */ /* 0x0003e8000c101904 */
[----:B------:R-:W2:Y:S04]  /*0490*/  LDG.E R2, desc[UR4][R8.64] ;  /* 0x0000000408027981 */ /* 0x000ea8000c1e1900 */
[----:B------:R-:W2:Y:S01]  /*04a0*/  LDG.E R13, desc[UR4][R10.64] ;  /* 0x000000040a0d7981 */ /* 0x000ea2000c1e1900 */
[----:B0-----:R-:W-:-:S04]  /*04b0*/  IMAD.WIDE R14, R0, 0x4, R10 ;  /* 0x00000004000e7825 */ /* 0x001fc800078e020a */
[----:B--2---:R-:W-:Y:S01]  /*04c0*/  FADD R21, R2, R13 ;  /* 0x0000000d02157221 */ /* 0x004fe20000000000 */
[----:B------:R-:W-:-:S04]  /*04d0*/  IMAD.WIDE R12, R0, 0x4, R8 ;  /* 0x00000004000c7825 */ /* 0x000fc800078e0208 */
[----:B------:R1:W-:Y:S04]  /*04e0*/  STG.E desc[UR4][R10.64], R21 ;  /* 0x000000150a007986 */ /* 0x0003e8000c101904 */
[----:B------:R-:W2:Y:S04]  /*04f0*/  LDG.E R12, desc[UR4][R12.64] ;  /* 0x000000040c0c7981 */ /* 0x000ea8000c1e1900 */
[----:B------:R-:W2:Y:S01]  /*0500*/  LDG.E R5, desc[UR4][R14.64] ;  /* 0x000000040e057981 */ /* 0x000ea2000c1e1900 */
[----:B------:R-:W-:-:S04]  /*0510*/  LEA R3, R0, R3, 0x2 ;  /* 0x0000000300037211 */ /* 0x000fc800078e10ff */
[----:B------:R-:W-:Y:S01]  /*0520*/  ISETP.GE.AND P0, PT, R3, UR6, PT ;  /* 0x0000000603007c0c */ /* 0x000fe2000bf06270 */
[----:B--2---:R-:W-:-:S05]  /*0530*/  FADD R5, R12, R5 ;  /* 0x000000050c057221 */ /* 0x004fca0000000000 */
[----:B------:R1:W-:Y:S07]  /*0540*/  STG.E desc[UR4][R14.64], R5 ;  /* 0x000000050e007986 */ /* 0x0003ee000c101904 */
[----:B------:R-:W-:Y:S05]  /*0550*/  @!P0 BRA `(.L_x_70) ;  /* 0xfffffffc008c8947 */ /* 0x000fea000383ffff */
[----:B------:R-:W-:Y:S05]  /*0560*/  EXIT ;  /* 0x000000000000794d */ /* 0x000fea0003800000 */
.L_x_71:
        /* <DEDUP_REMOVED lines=9> */
.L_x_74:


//--------------------- .nv.shared._Z25depthwiseColorConsistencyPfS_S_iii --------------------------
	.section	.nv.shared._Z25depthwiseColorConsistencyPfS_S_iii,"aw",@nobits
	.sectionflags	@""
	.align	4
.nv.shared._Z25depthwiseColorConsistencyPfS_S_iii:
	.zero		17408


//--------------------- .nv.shared.reserved.0     --------------------------
	.section	.nv.shared.reserved.0,"aw",@nobits
	.weak		__nv_reservedSMEM_offset_0_alias
	.size		__nv_reservedSMEM_offset_0_alias, 0, 64
	.other		__nv_reservedSMEM_offset_0_alias,@"STO_CUDA_RESERVED_SHARED STV_DEFAULT"
__nv_reservedSMEM_offset_0_alias:
	.zero		0
	.zero		64


//--------------------- .nv.constant0._Z25depthwiseColorConsistencyPfS_S_iii --------------------------
	.section	.nv.constant0._Z25depthwiseColorConsistencyPfS_S_iii,"a",@progbits
	.sectionflags	@""
	.align	4
.nv.constant0._Z25depthwiseColorConsistencyPfS_S_iii:
	.zero		932


//--------------------- .nv.constant0._Z3addiPfS_ --------------------------
	.section	.nv.constant0._Z3addiPfS_,"a",@progbits
	.sectionflags	@""
	.align	4
.nv.constant0._Z3addiPfS_:
	.zero		920


//--------------------- SYMBOLS --------------------------

	.type		.nv.reservedSmem.offset0,@object
	.size		.nv.reservedSmem.offset0,0x4
	.type		.nv.reservedSmem.cap,@object
	.size		.nv.reservedSmem.cap,0x4
